	.target	sm_100

	.elftype	@"ET_EXEC"


//--------------------- .note.nv.tkinfo           --------------------------
	.section	.note.nv.tkinfo,"",@"SHT_NOTE"
	.sectionflags	@"SHF_NOTE_NV_TKINFO"
	.tkinfo
        /*0018*/ 	.word	0x00000081
        /*0030*/ 	.string	""
        /*0030*/ 	.string	"ptxas"
        /*0030*/ 	.string	"Cuda compilation tools, release 12.9, V12.9.86"
        /*0030*/ 	.string	"Build cuda_12.9.r12.9/compiler.36037853_0"
        /*0030*/ 	.string	"-regUsageLevel 10 -arch sm_100f -m 64 "



//--------------------- .note.nv.cuver            --------------------------
	.section	.note.nv.cuver,"",@"SHT_NOTE"
	.sectionflags	@"SHF_NOTE_NV_CUVER"
        /*0018*/ 	.short	0x0001
        /*001a*/ 	.short	0x0064
        /*001c*/ 	.short	0x0001
        /*001e*/ 	.short	0x0000
        /*0020*/ 	.short	0x0001
        /*0022*/ 	.short	0x0000


//--------------------- .nv.info                  --------------------------
	.section	.nv.info,"",@"SHT_CUDA_INFO"
	.align	4


	//----- nvinfo : EIATTR_REGCOUNT
	.align		4
        /*0000*/ 	.byte	0x04, 0x2f
        /*0002*/ 	.short	(.L_15 - .L_14)
	.align		4
.L_14:
        /*0004*/ 	.word	index@(_ZN9deep_gemm24sm100_fp8_gemm_1d1d_implILN4cute4UMMA5MajorE0ELS3_0ELj0ELj7168ELj2048ELj128ELj224ELj128ELj64ELj128ELj128ELj64ELj4ELj128ELj128ELj1ELb0ELj141ELNS_8GemmTypeE1ELb0EN7cutlass10bfloat16_tENS_16EpilogueIdentityEEEvPijjj14CUtensorMap_stS9_S9_S9_S9_)
        /*0008*/ 	.word	0x00000036


	//----- nvinfo : EIATTR_FRAME_SIZE
	.align		4
.L_15:
        /*000c*/ 	.byte	0x04, 0x11
        /*000e*/ 	.short	(.L_17 - .L_16)
	.align		4
.L_16:
        /*0010*/ 	.word	index@($__internal_3_$__cuda_sm20_div_u16)
        /*0014*/ 	.word	0x00000000


	//----- nvinfo : EIATTR_FRAME_SIZE
	.align		4
.L_17:
        /*0018*/ 	.byte	0x04, 0x11
        /*001a*/ 	.short	(.L_19 - .L_18)
	.align		4
.L_18:
        /*001c*/ 	.word	index@($__internal_2_$__cuda_sm10x_tcgen05_guardrail_trap_unallocated_columns_being_dealloced)
        /*0020*/ 	.word	0x00000000


	//----- nvinfo : EIATTR_FRAME_SIZE
	.align		4
.L_19:
        /*0024*/ 	.byte	0x04, 0x11
        /*0026*/ 	.short	(.L_21 - .L_20)
	.align		4
.L_20:
        /*0028*/ 	.word	index@($__internal_1_$__cuda_sm10x_tcgen05_guardrail_trap_phase_invalid_during_alloc)
        /*002c*/ 	.word	0x00000000


	//----- nvinfo : EIATTR_FRAME_SIZE
	.align		4
.L_21:
        /*0030*/ 	.byte	0x04, 0x11
        /*0032*/ 	.short	(.L_23 - .L_22)
	.align		4
.L_22:
        /*0034*/ 	.word	index@($__internal_0_$__cuda_sm10x_tcgen05_guardrail_trap_col_being_dealloced_not_returned_by_alloc)
        /*0038*/ 	.word	0x00000000


	//----- nvinfo : EIATTR_FRAME_SIZE
	.align		4
.L_23:
        /*003c*/ 	.byte	0x04, 0x11
        /*003e*/ 	.short	(.L_25 - .L_24)
	.align		4
.L_24:
        /*0040*/ 	.word	index@(_ZN9deep_gemm24sm100_fp8_gemm_1d1d_implILN4cute4UMMA5MajorE0ELS3_0ELj0ELj7168ELj2048ELj128ELj224ELj128ELj64ELj128ELj128ELj64ELj4ELj128ELj128ELj1ELb0ELj141ELNS_8GemmTypeE1ELb0EN7cutlass10bfloat16_tENS_16EpilogueIdentityEEEvPijjj14CUtensorMap_stS9_S9_S9_S9_)
        /*0044*/ 	.word	0x00000000


	//----- nvinfo : EIATTR_MIN_STACK_SIZE
	.align		4
.L_25:
        /*0048*/ 	.byte	0x04, 0x12
        /*004a*/ 	.short	(.L_27 - .L_26)
	.align		4
.L_26:
        /*004c*/ 	.word	index@(_ZN9deep_gemm24sm100_fp8_gemm_1d1d_implILN4cute4UMMA5MajorE0ELS3_0ELj0ELj7168ELj2048ELj128ELj224ELj128ELj64ELj128ELj128ELj64ELj4ELj128ELj128ELj1ELb0ELj141ELNS_8GemmTypeE1ELb0EN7cutlass10bfloat16_tENS_16EpilogueIdentityEEEvPijjj14CUtensorMap_stS9_S9_S9_S9_)
        /*0050*/ 	.word	0x00000000
.L_27:


//--------------------- .nv.info._ZN9deep_gemm24sm100_fp8_gemm_1d1d_implILN4cute4UMMA5MajorE0ELS3_0ELj0ELj7168ELj2048ELj128ELj224ELj128ELj64ELj128ELj128ELj64ELj4ELj128ELj128ELj1ELb0ELj141ELNS_8GemmTypeE1ELb0EN7cutlass10bfloat16_tENS_16EpilogueIdentityEEEvPijjj14CUtensorMap_stS9_S9_S9_S9_ --------------------------
	.section	.nv.info._ZN9deep_gemm24sm100_fp8_gemm_1d1d_implILN4cute4UMMA5MajorE0ELS3_0ELj0ELj7168ELj2048ELj128ELj224ELj128ELj64ELj128ELj128ELj64ELj4ELj128ELj128ELj1ELb0ELj141ELNS_8GemmTypeE1ELb0EN7cutlass10bfloat16_tENS_16EpilogueIdentityEEEvPijjj14CUtensorMap_stS9_S9_S9_S9_,"",@"SHT_CUDA_INFO"
	.sectionflags	@""
	.align	4


	//----- nvinfo : EIATTR_CUDA_API_VERSION
	.align		4
        /*0000*/ 	.byte	0x04, 0x37
        /*0002*/ 	.short	(.L_29 - .L_28)
.L_28:
        /*0004*/ 	.word	0x00000081


	//----- nvinfo : EIATTR_KPARAM_INFO
	.align		4
.L_29:
        /*0008*/ 	.byte	0x04, 0x17
        /*000a*/ 	.short	(.L_31 - .L_30)
.L_30:
        /*000c*/ 	.word	0x00000000
        /*0010*/ 	.short	0x0008
        /*0012*/ 	.short	0x0240
        /*0014*/ 	.byte	0x00, 0xf0, 0x01, 0x02


	//----- nvinfo : EIATTR_KPARAM_INFO
	.align		4
.L_31:
        /*0018*/ 	.byte	0x04, 0x17
        /*001a*/ 	.short	(.L_33 - .L_32)
.L_32:
        /*001c*/ 	.word	0x00000000
        /*0020*/ 	.short	0x0007
        /*0022*/ 	.short	0x01c0
        /*0024*/ 	.byte	0x00, 0xf0, 0x01, 0x02


	//----- nvinfo : EIATTR_KPARAM_INFO
	.align		4
.L_33:
        /*0028*/ 	.byte	0x04, 0x17
        /*002a*/ 	.short	(.L_35 - .L_34)
.L_34:
        /*002c*/ 	.word	0x00000000
        /*0030*/ 	.short	0x0006
        /*0032*/ 	.short	0x0140
        /*0034*/ 	.byte	0x00, 0xf0, 0x01, 0x02


	//----- nvinfo : EIATTR_KPARAM_INFO
	.align		4
.L_35:
        /*0038*/ 	.byte	0x04, 0x17
        /*003a*/ 	.short	(.L_37 - .L_36)
.L_36:
        /*003c*/ 	.word	0x00000000
        /*0040*/ 	.short	0x0005
        /*0042*/ 	.short	0x00c0
        /*0044*/ 	.byte	0x00, 0xf0, 0x01, 0x02


	//----- nvinfo : EIATTR_KPARAM_INFO
	.align		4
.L_37:
        /*0048*/ 	.byte	0x04, 0x17
        /*004a*/ 	.short	(.L_39 - .L_38)
.L_38:
        /*004c*/ 	.word	0x00000000
        /*0050*/ 	.short	0x0004
        /*0052*/ 	.short	0x0040
        /*0054*/ 	.byte	0x00, 0xf0, 0x01, 0x02


	//----- nvinfo : EIATTR_KPARAM_INFO
	.align		4
.L_39:
        /*0058*/ 	.byte	0x04, 0x17
        /*005a*/ 	.short	(.L_41 - .L_40)
.L_40:
        /*005c*/ 	.word	0x00000000
        /*0060*/ 	.short	0x0003
        /*0062*/ 	.short	0x0010
        /*0064*/ 	.byte	0x00, 0xf0, 0x11, 0x00


	//----- nvinfo : EIATTR_KPARAM_INFO
	.align		4
.L_41:
        /*0068*/ 	.byte	0x04, 0x17
        /*006a*/ 	.short	(.L_43 - .L_42)
.L_42:
        /*006c*/ 	.word	0x00000000
        /*0070*/ 	.short	0x0002
        /*0072*/ 	.short	0x000c
        /*0074*/ 	.byte	0x00, 0xf0, 0x11, 0x00


	//----- nvinfo : EIATTR_KPARAM_INFO
	.align		4
.L_43:
        /*0078*/ 	.byte	0x04, 0x17
        /*007a*/ 	.short	(.L_45 - .L_44)
.L_44:
        /*007c*/ 	.word	0x00000000
        /*0080*/ 	.short	0x0001
        /*0082*/ 	.short	0x0008
        /*0084*/ 	.byte	0x00, 0xf0, 0x11, 0x00


	//----- nvinfo : EIATTR_KPARAM_INFO
	.align		4
.L_45:
        /*0088*/ 	.byte	0x04, 0x17
        /*008a*/ 	.short	(.L_47 - .L_46)
.L_46:
        /*008c*/ 	.word	0x00000000
        /*0090*/ 	.short	0x0000
        /*0092*/ 	.short	0x0000
        /*0094*/ 	.byte	0x00, 0xf5, 0x21, 0x00


	//----- nvinfo : EIATTR_AT_ENTRY_FRAGMENTS
	.align		4
.L_47:
        /*0098*/ 	.byte	0x04, 0x4f
        /*009a*/ 	.short	(.L_49 - .L_48)


	//   ....[0]....
.L_48:
        /*009c*/ 	.word	0x00000004


	//----- nvinfo : EIATTR_RESERVED_SMEM_USED
	.align		4
.L_49:
        /*00a0*/ 	.byte	0x01, 0x41
	.zero		2


	//----- nvinfo : EIATTR_SPARSE_MMA_MASK
	.align		4
        /*00a4*/ 	.byte	0x03, 0x50
        /*00a6*/ 	.short	0x0000


	//----- nvinfo : EIATTR_TCGEN05_1CTA_USED
	.align		4
        /*00a8*/ 	.byte	0x01, 0x51
	.zero		2


	//----- nvinfo : EIATTR_MAXREG_COUNT
	.align		4
        /*00ac*/ 	.byte	0x03, 0x1b
        /*00ae*/ 	.short	0x00ff


	//----- nvinfo : EIATTR_NUM_BARRIERS
	.align		4
        /*00b0*/ 	.byte	0x02, 0x4c
        /*00b2*/ 	.byte	0x09
	.zero		1


	//----- nvinfo : EIATTR_INT_WARP_WIDE_INSTR_OFFSETS
	.align		4
        /*00b4*/ 	.byte	0x04, 0x31
        /*00b6*/ 	.short	(.L_51 - .L_50)


	//   ....[0]....
.L_50:
        /*00b8*/ 	.word	0x00005150


	//   ....[1]....
        /*00bc*/ 	.word	0x00005170


	//----- nvinfo : EIATTR_COOP_GROUP_MASK_REGIDS
	.align		4
.L_51:
        /*00c0*/ 	.byte	0x04, 0x29
        /*00c2*/ 	.short	(.L_53 - .L_52)


	//   ....[0]....
.L_52:
        /*00c4*/ 	.word	0xffffffff


	//   ....[1]....
        /*00c8*/ 	.word	0xffffffff


	//   ....[2]....
        /*00cc*/ 	.word	0xffffffff


	//   ....[3]....
        /*00d0*/ 	.word	0xffffffff


	//   ....[4]....
        /*00d4*/ 	.word	0xffffffff


	//   ....[5]....
        /*00d8*/ 	.word	0xffffffff


	//   ....[6]....
        /*00dc*/ 	.word	0xffffffff


	//   ....[7]....
        /*00e0*/ 	.word	0xffffffff


	//   ....[8]....
        /*00e4*/ 	.word	0xffffffff


	//   ....[9]....
        /*00e8*/ 	.word	0xffffffff


	//   ....[10]....
        /*00ec*/ 	.word	0xffffffff


	//   ....[11]....
        /*00f0*/ 	.word	0xffffffff


	//   ....[12]....
        /*00f4*/ 	.word	0xffffffff


	//   ....[13]....
        /*00f8*/ 	.word	0xffffffff


	//----- nvinfo : EIATTR_COOP_GROUP_INSTR_OFFSETS
	.align		4
.L_53:
        /*00fc*/ 	.byte	0x04, 0x28
        /*00fe*/ 	.short	(.L_55 - .L_54)


	//   ....[0]....
.L_54:
        /*0100*/ 	.word	0x00000030


	//   ....[1]....
        /*0104*/ 	.word	0x00000470


	//   ....[2]....
        /*0108*/ 	.word	0x00000730


	//   ....[3]....
        /*010c*/ 	.word	0x00000b70


	//   ....[4]....
        /*0110*/ 	.word	0x00000c20


	//   ....[5]....
        /*0114*/ 	.word	0x00000cd0


	//   ....[6]....
        /*0118*/ 	.word	0x000012f0


	//   ....[7]....
        /*011c*/ 	.word	0x00001310


	//   ....[8]....
        /*0120*/ 	.word	0x00001330


	//   ....[9]....
        /*0124*/ 	.word	0x00001580


	//   ....[10]....
        /*0128*/ 	.word	0x000015b0


	//   ....[11]....
        /*012c*/ 	.word	0x000015d0


	//   ....[12]....
        /*0130*/ 	.word	0x00005070


	//   ....[13]....
        /*0134*/ 	.word	0x00005230


	//----- nvinfo : EIATTR_VRC_CTA_INIT_COUNT
	.align		4
.L_55:
        /*0138*/ 	.byte	0x02, 0x4a
        /*013a*/ 	.byte	0x80
	.zero		1


	//----- nvinfo : EIATTR_MBARRIER_INSTR_OFFSETS
	.align		4
        /*013c*/ 	.byte	0x04, 0x39
        /*013e*/ 	.short	(.L_57 - .L_56)


	//   ....[0]....
.L_56:
        /*0140*/ 	.word	0x00000330
        /*0144*/ 	.word	0x000000ff
        /*0148*/ 	.word	0x00031800
        /*014c*/ 	.short	0x0100
        /*014e*/ 	.byte	0x05
	.zero		1


	//   ....[1]....
        /*0150*/ 	.word	0x00000340
        /*0154*/ 	.word	0x000000ff
        /*0158*/ 	.word	0x00031820
        /*015c*/ 	.short	0x0100
        /*015e*/ 	.byte	0x05
	.zero		1


	//   ....[2]....
        /*0160*/ 	.word	0x00000350
        /*0164*/ 	.word	0x000000ff
        /*0168*/ 	.word	0x00031840
        /*016c*/ 	.short	0x0100
        /*016e*/ 	.byte	0x05
	.zero		1


	//   ....[3]....
        /*0170*/ 	.word	0x00000360
        /*0174*/ 	.word	0x000000ff
        /*0178*/ 	.word	0x00031808
        /*017c*/ 	.short	0x0100
        /*017e*/ 	.byte	0x05
	.zero		1


	//   ....[4]....
        /*0180*/ 	.word	0x00000370
        /*0184*/ 	.word	0x000000ff
        /*0188*/ 	.word	0x00031828
        /*018c*/ 	.short	0x0100
        /*018e*/ 	.byte	0x05
	.zero		1


	//   ....[5]....
        /*0190*/ 	.word	0x00000380
        /*0194*/ 	.word	0x000000ff
        /*0198*/ 	.word	0x00031848
        /*019c*/ 	.short	0x0100
        /*019e*/ 	.byte	0x05
	.zero		1


	//   ....[6]....
        /*01a0*/ 	.word	0x00000390
        /*01a4*/ 	.word	0x000000ff
        /*01a8*/ 	.word	0x00031810
        /*01ac*/ 	.short	0x0100
        /*01ae*/ 	.byte	0x05
	.zero		1


	//   ....[7]....
        /*01b0*/ 	.word	0x000003a0
        /*01b4*/ 	.word	0x000000ff
        /*01b8*/ 	.word	0x00031830
        /*01bc*/ 	.short	0x0100
        /*01be*/ 	.byte	0x05
	.zero		1


	//   ....[8]....
        /*01c0*/ 	.word	0x000003b0
        /*01c4*/ 	.word	0x000000ff
        /*01c8*/ 	.word	0x00031850
        /*01cc*/ 	.short	0x0100
        /*01ce*/ 	.byte	0x05
	.zero		1


	//   ....[9]....
        /*01d0*/ 	.word	0x000003c0
        /*01d4*/ 	.word	0x000000ff
        /*01d8*/ 	.word	0x00031818
        /*01dc*/ 	.short	0x0100
        /*01de*/ 	.byte	0x05
	.zero		1


	//   ....[10]....
        /*01e0*/ 	.word	0x000003d0
        /*01e4*/ 	.word	0x000000ff
        /*01e8*/ 	.word	0x00031838
        /*01ec*/ 	.short	0x0100
        /*01ee*/ 	.byte	0x05
	.zero		1


	//   ....[11]....
        /*01f0*/ 	.word	0x000003e0
        /*01f4*/ 	.word	0x000000ff
        /*01f8*/ 	.word	0x00031858
        /*01fc*/ 	.short	0x0100
        /*01fe*/ 	.byte	0x05
	.zero		1


	//   ....[12]....
        /*0200*/ 	.word	0x000003f0
        /*0204*/ 	.word	0x000000ff
        /*0208*/ 	.word	0x00031860
        /*020c*/ 	.short	0x0100
        /*020e*/ 	.byte	0x05
	.zero		1


	//   ....[13]....
        /*0210*/ 	.word	0x00000400
        /*0214*/ 	.word	0x000000ff
        /*0218*/ 	.word	0x00031870
        /*021c*/ 	.short	0x0100
        /*021e*/ 	.byte	0x05
	.zero		1


	//   ....[14]....
        /*0220*/ 	.word	0x00000410
        /*0224*/ 	.word	0x000000ff
        /*0228*/ 	.word	0x00031868
        /*022c*/ 	.short	0x0100
        /*022e*/ 	.byte	0x05
	.zero		1


	//   ....[15]....
        /*0230*/ 	.word	0x00000420
        /*0234*/ 	.word	0x000000ff
        /*0238*/ 	.word	0x00031878
        /*023c*/ 	.short	0x0100
        /*023e*/ 	.byte	0x05
	.zero		1


	//   ....[16]....
        /*0240*/ 	.word	0x00000a20
        /*0244*/ 	.word	0x00000002
        /*0248*/ 	.word	0x00031800
        /*024c*/ 	.short	0x010a
        /*024e*/ 	.byte	0xff
	.zero		1


	//   ....[17]....
        /*0250*/ 	.word	0x00000db0
        /*0254*/ 	.word	0x00000002
        /*0258*/ 	.word	0x00000000
        /*025c*/ 	.short	0x0101
        /*025e*/ 	.byte	0xff
	.zero		1


	//   ....[18]....
        /*0260*/ 	.word	0x000010e0
        /*0264*/ 	.word	0x00000000
        /*0268*/ 	.word	0x00031870
        /*026c*/ 	.short	0x010a
        /*026e*/ 	.byte	0x08
	.zero		1


	//   ....[19]....
        /*0270*/ 	.word	0x00001180
        /*0274*/ 	.word	0x000000ff
        /*0278*/ 	.word	0x00031840
        /*027c*/ 	.short	0x010a
        /*027e*/ 	.byte	0x0d
	.zero		1


	//   ....[20]....
        /*0280*/ 	.word	0x00001550
        /*0284*/ 	.word	0x000000ff
        /*0288*/ 	.word	0x00031840
        /*028c*/ 	.short	0x010a
        /*028e*/ 	.byte	0x09
	.zero		1


	//   ....[21]....
        /*0290*/ 	.word	0x00001ac0
        /*0294*/ 	.word	0x00000008
        /*0298*/ 	.word	0x00031820
        /*029c*/ 	.short	0x010a
        /*029e*/ 	.byte	0xff
	.zero		1


	//   ....[22]....
        /*02a0*/ 	.word	0x00001f10
        /*02a4*/ 	.word	0x00000008
        /*02a8*/ 	.word	0x00031828
        /*02ac*/ 	.short	0x010a
        /*02ae*/ 	.byte	0xff
	.zero		1


	//   ....[23]....
        /*02b0*/ 	.word	0x00002080
        /*02b4*/ 	.word	0x00000008
        /*02b8*/ 	.word	0x00031830
        /*02bc*/ 	.short	0x010a
        /*02be*/ 	.byte	0xff
	.zero		1


	//   ....[24]....
        /*02c0*/ 	.word	0x000021e0
        /*02c4*/ 	.word	0x00000008
        /*02c8*/ 	.word	0x00031838
        /*02cc*/ 	.short	0x010a
        /*02ce*/ 	.byte	0xff
	.zero		1


	//   ....[25]....
        /*02d0*/ 	.word	0x00002310
        /*02d4*/ 	.word	0x00000008
        /*02d8*/ 	.word	0x00031820
        /*02dc*/ 	.short	0x010a
        /*02de*/ 	.byte	0xff
	.zero		1


	//   ....[26]....
        /*02e0*/ 	.word	0x00002530
        /*02e4*/ 	.word	0x00000008
        /*02e8*/ 	.word	0x00031828
        /*02ec*/ 	.short	0x010a
        /*02ee*/ 	.byte	0xff
	.zero		1


	//   ....[27]....
        /*02f0*/ 	.word	0x00002660
        /*02f4*/ 	.word	0x00000008
        /*02f8*/ 	.word	0x00031830
        /*02fc*/ 	.short	0x010a
        /*02fe*/ 	.byte	0xff
	.zero		1


	//   ....[28]....
        /*0300*/ 	.word	0x00002790
        /*0304*/ 	.word	0x00000008
        /*0308*/ 	.word	0x00031838
        /*030c*/ 	.short	0x010a
        /*030e*/ 	.byte	0xff
	.zero		1


	//   ....[29]....
        /*0310*/ 	.word	0x000028c0
        /*0314*/ 	.word	0x00000008
        /*0318*/ 	.word	0x00031820
        /*031c*/ 	.short	0x010a
        /*031e*/ 	.byte	0xff
	.zero		1


	//   ....[30]....
        /*0320*/ 	.word	0x00002ae0
        /*0324*/ 	.word	0x00000008
        /*0328*/ 	.word	0x00031828
        /*032c*/ 	.short	0x010a
        /*032e*/ 	.byte	0xff
	.zero		1


	//   ....[31]....
        /*0330*/ 	.word	0x00002c10
        /*0334*/ 	.word	0x00000008
        /*0338*/ 	.word	0x00031830
        /*033c*/ 	.short	0x010a
        /*033e*/ 	.byte	0xff
	.zero		1


	//   ....[32]....
        /*0340*/ 	.word	0x00002d40
        /*0344*/ 	.word	0x00000008
        /*0348*/ 	.word	0x00031838
        /*034c*/ 	.short	0x010a
        /*034e*/ 	.byte	0xff
	.zero		1


	//   ....[33]....
        /*0350*/ 	.word	0x00002e70
        /*0354*/ 	.word	0x00000008
        /*0358*/ 	.word	0x00031820
        /*035c*/ 	.short	0x010a
        /*035e*/ 	.byte	0xff
	.zero		1


	//   ....[34]....
        /*0360*/ 	.word	0x00003090
        /*0364*/ 	.word	0x00000008
        /*0368*/ 	.word	0x00031828
        /*036c*/ 	.short	0x010a
        /*036e*/ 	.byte	0xff
	.zero		1


	//   ....[35]....
        /*0370*/ 	.word	0x000031c0
        /*0374*/ 	.word	0x00000008
        /*0378*/ 	.word	0x00031830
        /*037c*/ 	.short	0x010a
        /*037e*/ 	.byte	0xff
	.zero		1


	//   ....[36]....
        /*0380*/ 	.word	0x000032f0
        /*0384*/ 	.word	0x00000008
        /*0388*/ 	.word	0x00031838
        /*038c*/ 	.short	0x010a
        /*038e*/ 	.byte	0xff
	.zero		1


	//   ....[37]....
        /*0390*/ 	.word	0x00003770
        /*0394*/ 	.word	0x00000014
        /*0398*/ 	.word	0x00031860
        /*039c*/ 	.short	0x010a
        /*039e*/ 	.byte	0xff
	.zero		1


	//   ....[38]....
        /*03a0*/ 	.word	0x00004ef0
        /*03a4*/ 	.word	0x00000014
        /*03a8*/ 	.word	0x00000000
        /*03ac*/ 	.short	0x0101
        /*03ae*/ 	.byte	0xff
	.zero		1


	//   ....[39]....
        /*03b0*/ 	.word	0x00005260
        /*03b4*/ 	.word	0x00000002
        /*03b8*/ 	.word	0x00031800
        /*03bc*/ 	.short	0x010a
        /*03be*/ 	.byte	0xff
	.zero		1


	//   ....[40]....
        /*03c0*/ 	.word	0x000052e0
        /*03c4*/ 	.word	0x00000000
        /*03c8*/ 	.word	0x00031870
        /*03cc*/ 	.short	0x010a
        /*03ce*/ 	.byte	0xff
	.zero		1


	//   ....[41]....
        /*03d0*/ 	.word	0x00005350
        /*03d4*/ 	.word	0x00000002
        /*03d8*/ 	.word	0x00031840
        /*03dc*/ 	.short	0x010a
        /*03de*/ 	.byte	0xff
	.zero		1


	//   ....[42]....
        /*03e0*/ 	.word	0x000053c0
        /*03e4*/ 	.word	0x00000000
        /*03e8*/ 	.word	0x00031840
        /*03ec*/ 	.short	0x010a
        /*03ee*/ 	.byte	0xff
	.zero		1


	//   ....[43]....
        /*03f0*/ 	.word	0x00005430
        /*03f4*/ 	.word	0x00000008
        /*03f8*/ 	.word	0x00031820
        /*03fc*/ 	.short	0x010a
        /*03fe*/ 	.byte	0xff
	.zero		1


	//   ....[44]....
        /*0400*/ 	.word	0x000054a0
        /*0404*/ 	.word	0x00000008
        /*0408*/ 	.word	0x00031828
        /*040c*/ 	.short	0x010a
        /*040e*/ 	.byte	0xff
	.zero		1


	//   ....[45]....
        /*0410*/ 	.word	0x00005510
        /*0414*/ 	.word	0x00000008
        /*0418*/ 	.word	0x00031830
        /*041c*/ 	.short	0x010a
        /*041e*/ 	.byte	0xff
	.zero		1


	//   ....[46]....
        /*0420*/ 	.word	0x00005580
        /*0424*/ 	.word	0x00000008
        /*0428*/ 	.word	0x00031838
        /*042c*/ 	.short	0x010a
        /*042e*/ 	.byte	0xff
	.zero		1


	//   ....[47]....
        /*0430*/ 	.word	0x000055d0
        /*0434*/ 	.word	0x00000008
        /*0438*/ 	.word	0x00031820
        /*043c*/ 	.short	0x010a
        /*043e*/ 	.byte	0xff
	.zero		1


	//   ....[48]....
        /*0440*/ 	.word	0x00005620
        /*0444*/ 	.word	0x00000008
        /*0448*/ 	.word	0x00031828
        /*044c*/ 	.short	0x010a
        /*044e*/ 	.byte	0xff
	.zero		1


	//   ....[49]....
        /*0450*/ 	.word	0x00005670
        /*0454*/ 	.word	0x00000008
        /*0458*/ 	.word	0x00031830
        /*045c*/ 	.short	0x010a
        /*045e*/ 	.byte	0xff
	.zero		1


	//   ....[50]....
        /*0460*/ 	.word	0x000056c0
        /*0464*/ 	.word	0x00000008
        /*0468*/ 	.word	0x00031838
        /*046c*/ 	.short	0x010a
        /*046e*/ 	.byte	0xff
	.zero		1


	//   ....[51]....
        /*0470*/ 	.word	0x00005730
        /*0474*/ 	.word	0x00000008
        /*0478*/ 	.word	0x00031820
        /*047c*/ 	.short	0x010a
        /*047e*/ 	.byte	0xff
	.zero		1


	//   ....[52]....
        /*0480*/ 	.word	0x000057a0
        /*0484*/ 	.word	0x00000008
        /*0488*/ 	.word	0x00031828
        /*048c*/ 	.short	0x010a
        /*048e*/ 	.byte	0xff
	.zero		1


	//   ....[53]....
        /*0490*/ 	.word	0x00005810
        /*0494*/ 	.word	0x00000008
        /*0498*/ 	.word	0x00031830
        /*049c*/ 	.short	0x010a
        /*049e*/ 	.byte	0xff
	.zero		1


	//   ....[54]....
        /*04a0*/ 	.word	0x00005880
        /*04a4*/ 	.word	0x00000008
        /*04a8*/ 	.word	0x00031838
        /*04ac*/ 	.short	0x010a
        /*04ae*/ 	.byte	0xff
	.zero		1


	//   ....[55]....
        /*04b0*/ 	.word	0x000058d0
        /*04b4*/ 	.word	0x00000008
        /*04b8*/ 	.word	0x00031820
        /*04bc*/ 	.short	0x010a
        /*04be*/ 	.byte	0xff
	.zero		1


	//   ....[56]....
        /*04c0*/ 	.word	0x00005920
        /*04c4*/ 	.word	0x00000008
        /*04c8*/ 	.word	0x00031828
        /*04cc*/ 	.short	0x010a
        /*04ce*/ 	.byte	0xff
	.zero		1


	//   ....[57]....
        /*04d0*/ 	.word	0x00005970
        /*04d4*/ 	.word	0x00000008
        /*04d8*/ 	.word	0x00031830
        /*04dc*/ 	.short	0x010a
        /*04de*/ 	.byte	0xff
	.zero		1


	//   ....[58]....
        /*04e0*/ 	.word	0x000059c0
        /*04e4*/ 	.word	0x00000008
        /*04e8*/ 	.word	0x00031838
        /*04ec*/ 	.short	0x010a
        /*04ee*/ 	.byte	0xff
	.zero		1


	//   ....[59]....
        /*04f0*/ 	.word	0x00005a20
        /*04f4*/ 	.word	0x00000014
        /*04f8*/ 	.word	0x00031860
        /*04fc*/ 	.short	0x010a
        /*04fe*/ 	.byte	0xff
	.zero		1


	//----- nvinfo : EIATTR_NUM_MBARRIERS
	.align		4
.L_57:
        /*0500*/ 	.byte	0x03, 0x38
        /*0502*/ 	.short	0x0010


	//----- nvinfo : EIATTR_EXIT_INSTR_OFFSETS
	.align		4
        /*0504*/ 	.byte	0x04, 0x1c
        /*0506*/ 	.short	(.L_59 - .L_58)


	//   ....[0]....
.L_58:
        /*0508*/ 	.word	0x00000830


	//   ....[1]....
        /*050c*/ 	.word	0x00000e10


	//   ....[2]....
        /*0510*/ 	.word	0x00000ef0


	//   ....[3]....
        /*0514*/ 	.word	0x000018d0


	//   ....[4]....
        /*0518*/ 	.word	0x00001940


	//   ....[5]....
        /*051c*/ 	.word	0x00003440


	//   ....[6]....
        /*0520*/ 	.word	0x000034a0


	//   ....[7]....
        /*0524*/ 	.word	0x00005050


	//   ....[8]....
        /*0528*/ 	.word	0x00005240


	//----- nvinfo : EIATTR_MAX_THREADS
	.align		4
.L_59:
        /*052c*/ 	.byte	0x04, 0x05
        /*052e*/ 	.short	(.L_61 - .L_60)
.L_60:
        /*0530*/ 	.word	0x00000100
        /*0534*/ 	.word	0x00000001
        /*0538*/ 	.word	0x00000001


	//----- nvinfo : EIATTR_CRS_STACK_SIZE
	.align		4
.L_61:
        /*053c*/ 	.byte	0x04, 0x1e
        /*053e*/ 	.short	(.L_63 - .L_62)
.L_62:
        /*0540*/ 	.word	0x00000000


	//----- nvinfo : EIATTR_CBANK_PARAM_SIZE
	.align		4
.L_63:
        /*0544*/ 	.byte	0x03, 0x19
        /*0546*/ 	.short	0x02c0


	//----- nvinfo : EIATTR_PARAM_CBANK
	.align		4
        /*0548*/ 	.byte	0x04, 0x0a
        /*054a*/ 	.short	(.L_65 - .L_64)
	.align		4
.L_64:
        /*054c*/ 	.word	index@(.nv.constant0._ZN9deep_gemm24sm100_fp8_gemm_1d1d_implILN4cute4UMMA5MajorE0ELS3_0ELj0ELj7168ELj2048ELj128ELj224ELj128ELj64ELj128ELj128ELj64ELj4ELj128ELj128ELj1ELb0ELj141ELNS_8GemmTypeE1ELb0EN7cutlass10bfloat16_tENS_16EpilogueIdentityEEEvPijjj14CUtensorMap_stS9_S9_S9_S9_)
        /*0550*/ 	.short	0x0380
        /*0552*/ 	.short	0x02c0


	//----- nvinfo : EIATTR_SW_WAR
	.align		4
.L_65:
        /*0554*/ 	.byte	0x04, 0x36
        /*0556*/ 	.short	(.L_67 - .L_66)
.L_66:
        /*0558*/ 	.word	0x00000008
.L_67:


//--------------------- .nv.compat                --------------------------
	.section	.nv.compat,"",@"SHT_CUDA_COMPAT_INFO"
	.align	4
        /*0000*/ 	.byte	0x02, 0x02, 0x02, 0x00, 0x02, 0x05, 0x05, 0x00, 0x02, 0x03, 0x01, 0x00, 0x02, 0x06, 0x01, 0x00


//--------------------- .nv.callgraph             --------------------------
	.section	.nv.callgraph,"",@"SHT_CUDA_CALLGRAPH"
	.align	4
	.sectionentsize	8
	.align		4
        /*0000*/ 	.word	0x00000000
	.align		4
        /*0004*/ 	.word	0xffffffff
	.align		4
        /*0008*/ 	.word	0x00000000
	.align		4
        /*000c*/ 	.word	0xfffffffe
	.align		4
        /*0010*/ 	.word	0x00000000
	.align		4
        /*0014*/ 	.word	0xfffffffd
	.align		4
        /*0018*/ 	.word	0x00000000
	.align		4
        /*001c*/ 	.word	0xfffffffc


//--------------------- .nv.constant4             --------------------------
	.section	.nv.constant4,"a",@progbits
	.align	8
	.align		8
.nv.constant4:
        /*0000*/ 	.dword	_ZN47_INTERNAL_5ac35479_9_kernel_cu_5d82cb21_28937464cuda3std3__45__cpo5beginE
	.align		8
        /*0008*/ 	.dword	_ZN47_INTERNAL_5ac35479_9_kernel_cu_5d82cb21_28937464cuda3std3__45__cpo3endE
	.align		8
        /*0010*/ 	.dword	_ZN47_INTERNAL_5ac35479_9_kernel_cu_5d82cb21_28937464cuda3std3__45__cpo6cbeginE
	.align		8
        /*0018*/ 	.dword	_ZN47_INTERNAL_5ac35479_9_kernel_cu_5d82cb21_28937464cuda3std3__45__cpo4cendE
	.align		8
        /*0020*/ 	.dword	_ZN47_INTERNAL_5ac35479_9_kernel_cu_5d82cb21_28937464cuda3std3__449_GLOBAL__N__5ac35479_9_kernel_cu_5d82cb21_28937466ignoreE
	.align		8
        /*0028*/ 	.dword	_ZN47_INTERNAL_5ac35479_9_kernel_cu_5d82cb21_28937464cuda3std3__419piecewise_constructE
	.align		8
        /*0030*/ 	.dword	_ZN47_INTERNAL_5ac35479_9_kernel_cu_5d82cb21_28937464cuda3std3__48in_placeE
	.align		8
        /*0038*/ 	.dword	_ZN47_INTERNAL_5ac35479_9_kernel_cu_5d82cb21_28937464cuda3std6ranges3__45__cpo4swapE
	.align		8
        /*0040*/ 	.dword	_ZN47_INTERNAL_5ac35479_9_kernel_cu_5d82cb21_28937464cuda3std6ranges3__45__cpo9iter_moveE
	.align		8
        /*0048*/ 	.dword	_ZN47_INTERNAL_5ac35479_9_kernel_cu_5d82cb21_28937464cute7productE
	.align		8
        /*0050*/ 	.dword	_ZN47_INTERNAL_5ac35479_9_kernel_cu_5d82cb21_28937464cute1_E


//--------------------- .text._ZN9deep_gemm24sm100_fp8_gemm_1d1d_implILN4cute4UMMA5MajorE0ELS3_0ELj0ELj7168ELj2048ELj128ELj224ELj128ELj64ELj128ELj128ELj64ELj4ELj128ELj128ELj1ELb0ELj141ELNS_8GemmTypeE1ELb0EN7cutlass10bfloat16_tENS_16EpilogueIdentityEEEvPijjj14CUtensorMap_stS9_S9_S9_S9_ --------------------------
	.section	.text._ZN9deep_gemm24sm100_fp8_gemm_1d1d_implILN4cute4UMMA5MajorE0ELS3_0ELj0ELj7168ELj2048ELj128ELj224ELj128ELj64ELj128ELj128ELj64ELj4ELj128ELj128ELj1ELb0ELj141ELNS_8GemmTypeE1ELb0EN7cutlass10bfloat16_tENS_16EpilogueIdentityEEEvPijjj14CUtensorMap_stS9_S9_S9_S9_,"ax",@progbits
	.align	128
        .global         _ZN9deep_gemm24sm100_fp8_gemm_1d1d_implILN4cute4UMMA5MajorE0ELS3_0ELj0ELj7168ELj2048ELj128ELj224ELj128ELj64ELj128ELj128ELj64ELj4ELj128ELj128ELj1ELb0ELj141ELNS_8GemmTypeE1ELb0EN7cutlass10bfloat16_tENS_16EpilogueIdentityEEEvPijjj14CUtensorMap_stS9_S9_S9_S9_
        .type           _ZN9deep_gemm24sm100_fp8_gemm_1d1d_implILN4cute4UMMA5MajorE0ELS3_0ELj0ELj7168ELj2048ELj128ELj224ELj128ELj64ELj128ELj128ELj64ELj4ELj128ELj128ELj1ELb0ELj141ELNS_8GemmTypeE1ELb0EN7cutlass10bfloat16_tENS_16EpilogueIdentityEEEvPijjj14CUtensorMap_stS9_S9_S9_S9_,@function
        .size           _ZN9deep_gemm24sm100_fp8_gemm_1d1d_implILN4cute4UMMA5MajorE0ELS3_0ELj0ELj7168ELj2048ELj128ELj224ELj128ELj64ELj128ELj128ELj64ELj4ELj128ELj128ELj1ELb0ELj141ELNS_8GemmTypeE1ELb0EN7cutlass10bfloat16_tENS_16EpilogueIdentityEEEvPijjj14CUtensorMap_stS9_S9_S9_S9_,(.L_x_100 - _ZN9deep_gemm24sm100_fp8_gemm_1d1d_implILN4cute4UMMA5MajorE0ELS3_0ELj0ELj7168ELj2048ELj128ELj224ELj128ELj64ELj128ELj128ELj64ELj4ELj128ELj128ELj1ELb0ELj141ELNS_8GemmTypeE1ELb0EN7cutlass10bfloat16_tENS_16EpilogueIdentityEEEvPijjj14CUtensorMap_stS9_S9_S9_S9_)
        .other          _ZN9deep_gemm24sm100_fp8_gemm_1d1d_implILN4cute4UMMA5MajorE0ELS3_0ELj0ELj7168ELj2048ELj128ELj224ELj128ELj64ELj128ELj128ELj64ELj4ELj128ELj128ELj1ELb0ELj141ELNS_8GemmTypeE1ELb0EN7cutlass10bfloat16_tENS_16EpilogueIdentityEEEvPijjj14CUtensorMap_stS9_S9_S9_S9_,@"STO_CUDA_ENTRY STV_DEFAULT"
_ZN9deep_gemm24sm100_fp8_gemm_1d1d_implILN4cute4UMMA5MajorE0ELS3_0ELj0ELj7168ELj2048ELj128ELj224ELj128ELj64ELj128ELj128ELj64ELj4ELj128ELj128ELj1ELb0ELj141ELNS_8GemmTypeE1ELb0EN7cutlass10bfloat16_tENS_16EpilogueIdentityEEEvPijjj14CUtensorMap_stS9_S9_S9_S9_:
.text._ZN9deep_gemm24sm100_fp8_gemm_1d1d_implILN4cute4UMMA5MajorE0ELS3_0ELj0ELj7168ELj2048ELj128ELj224ELj128ELj64ELj128ELj128ELj64ELj4ELj128ELj128ELj1ELb0ELj141ELNS_8GemmTypeE1ELb0EN7cutlass10bfloat16_tENS_16EpilogueIdentityEEEvPijjj14CUtensorMap_stS9_S9_S9_S9_:
[----:B------:R-:W1:Y:S01]  /*0000*/  LDC R1, c[0x0][0x37c] ;  /* 0x0000df00ff017b82 */ /* 0x000e620000000800 */
[----:B------:R-:W2:Y:S02]  /*0010*/  S2R R0, SR_TID.X ;  /* 0x0000000000007919 */ /* 0x000ea40000002100 */
[----:B--2---:R-:W-:-:S05]  /*0020*/  SHF.R.U32.HI R0, RZ, 0x5, R0 ;  /* 0x00000005ff007819 */ /* 0x004fca0000011600 */
[----:B------:R-:W2:Y:S02]  /*0030*/  SHFL.IDX PT, R21, R0, RZ, 0x1f ;  /* 0x00001fff00157589 */ /* 0x000ea400000e0000 */
[----:B--2---:R-:W-:-:S13]  /*0040*/  ISETP.NE.AND P0, PT, R21, 0x2, PT ;  /* 0x000000021500780c */ /* 0x004fda0003f05270 */
[----:B-1----:R-:W-:Y:S05]  /*0050*/  @!P0 BRA `(.L_x_0) ;  /* 0x0000000400008947 */ /* 0x002fea0003800000 */
[----:B------:R-:W-:-:S13]  /*0060*/  ISETP.NE.AND P0, PT, R21, 0x1, PT ;  /* 0x000000011500780c */ /* 0x000fda0003f05270 */
[----:B------:R-:W-:Y:S05]  /*0070*/  @!P0 BRA `(.L_x_1) ;  /* 0x0000000000608947 */ /* 0x000fea0003800000 */
[----:B------:R-:W-:-:S13]  /*0080*/  ISETP.NE.AND P0, PT, R21, RZ, PT ;  /* 0x000000ff1500720c */ /* 0x000fda0003f05270 */
[----:B------:R-:W-:Y:S05]  /*0090*/  @P0 BRA `(.L_x_2) ;  /* 0x0000000400a80947 */ /* 0x000fea0003800000 */
[----:B------:R-:W-:Y:S01]  /*00a0*/  ELECT P0, URZ, PT ;  /* 0x0000000000ff782f */ /* 0x000fe20003800000 */
[----:B------:R-:W-:-:S12]  /*00b0*/  BSSY.RECONVERGENT B0, `(.L_x_3) ;  /* 0x0000013000007945 */ /* 0x000fd80003800200 */
[----:B------:R-:W-:Y:S05]  /*00c0*/  @!P0 BRA `(.L_x_4) ;  /* 0x0000000000448947 */ /* 0x000fea0003800000 */
[----:B------:R-:W1:Y:S02]  /*00d0*/  LDCU.64 UR4, c[0x0][0x348] ;  /* 0x00006900ff0477ac */ /* 0x000e640008000a00 */
[----:B-1----:R-:W-:Y:S02]  /*00e0*/  UIADD3 UR12, UP4, UPT, UR4, 0x40, URZ ;  /* 0x00000040040c7890 */ /* 0x002fe4000ff9e0ff */
[----:B------:R-:W-:Y:S02]  /*00f0*/  UIADD3 UR10, UP3, UPT, UR4, 0xc0, URZ ;  /* 0x000000c0040a7890 */ /* 0x000fe4000ff7e0ff */
[----:B------:R-:W-:Y:S02]  /*0100*/  UIADD3 UR8, UP2, UPT, UR4, 0x140, URZ ;  /* 0x0000014004087890 */ /* 0x000fe4000ff5e0ff */
[----:B------:R-:W-:Y:S02]  /*0110*/  UIADD3 UR6, UP1, UPT, UR4, 0x1c0, URZ ;  /* 0x000001c004067890 */ /* 0x000fe4000ff3e0ff */
[----:B------:R-:W-:-:S02]  /*0120*/  UIADD3 UR4, UP0, UPT, UR4, 0x240, URZ ;  /* 0x0000024004047890 */ /* 0x000fc4000ff1e0ff */
[----:B------:R-:W-:Y:S02]  /*0130*/  UIADD3.X UR13, UPT, UPT, URZ, UR5, URZ, UP4, !UPT ;  /* 0x00000005ff0d7290 */ /* 0x000fe4000a7fe4ff */
[----:B------:R-:W-:Y:S02]  /*0140*/  UIADD3.X UR11, UPT, UPT, URZ, UR5, URZ, UP3, !UPT ;  /* 0x00000005ff0b7290 */ /* 0x000fe40009ffe4ff */
[----:B------:R-:W-:Y:S02]  /*0150*/  UIADD3.X UR9, UPT, UPT, URZ, UR5, URZ, UP2, !UPT ;  /* 0x00000005ff097290 */ /* 0x000fe400097fe4ff */
[----:B------:R-:W-:Y:S02]  /*0160*/  UIADD3.X UR7, UPT, UPT, URZ, UR5, URZ, UP1, !UPT ;  /* 0x00000005ff077290 */ /* 0x000fe40008ffe4ff */
[----:B------:R-:W-:Y:S01]  /*0170*/  UIADD3.X UR5, UPT, UPT, URZ, UR5, URZ, UP0, !UPT ;  /* 0x00000005ff057290 */ /* 0x000fe200087fe4ff */
[----:B------:R1:W-:Y:S02]  /*0180*/  UTMACCTL.PF [UR12] ;  /* 0x000000000c0079b9 */ /* 0x0003e40008040000 */
[----:B------:R1:W-:Y:S02]  /*0190*/  UTMACCTL.PF [UR10] ;  /* 0x000000000a0079b9 */ /* 0x0003e40008040000 */
[----:B------:R1:W-:Y:S02]  /*01a0*/  UTMACCTL.PF [UR8] ;  /* 0x00000000080079b9 */ /* 0x0003e40008040000 */
[----:B------:R1:W-:Y:S02]  /*01b0*/  UTMACCTL.PF [UR6] ;  /* 0x00000000060079b9 */ /* 0x0003e40008040000 */
[----:B------:R1:W-:Y:S02]  /*01c0*/  UTMACCTL.PF [UR4] ;  /* 0x00000000040079b9 */ /* 0x0003e40008040000 */
[----:B-1----:R-:W-:Y:S01]  /*01d0*/  NOP ;  /* 0x0000000000007918 */ /* 0x002fe20000000000 */
.L_x_4:
[----:B------:R-:W-:Y:S05]  /*01e0*/  BSYNC.RECONVERGENT B0 ;  /* 0x0000000000007941 */ /* 0x000fea0003800200 */
.L_x_3:
[----:B------:R-:W-:Y:S05]  /*01f0*/  BRA `(.L_x_2) ;  /* 0x0000000400507947 */ /* 0x000fea0003800000 */
.L_x_1:
[----:B------:R-:W-:Y:S01]  /*0200*/  ELECT P0, URZ, PT ;  /* 0x0000000000ff782f */ /* 0x000fe20003800000 */
[----:B------:R-:W-:-:S12]  /*0210*/  BSSY.RECONVERGENT B0, `(.L_x_5) ;  /* 0x0000023000007945 */ /* 0x000fd80003800200 */
[----:B------:R-:W-:Y:S05]  /*0220*/  @!P0 BRA `(.L_x_6) ;  /* 0x0000000000848947 */ /* 0x000fea0003800000 */
[----:B------:R-:W1:Y:S01]  /*0230*/  S2UR UR5, SR_CgaCtaId ;  /* 0x00000000000579c3 */ /* 0x000e620000008800 */
[----:B------:R-:W-:Y:S01]  /*0240*/  UMOV UR7, 0x400 ;  /* 0x0000040000077882 */ /* 0x000fe20000000000 */
[----:B------:R-:W-:Y:S01]  /*0250*/  UMOV UR6, 0x1 ;  /* 0x0000000100067882 */ /* 0x000fe20000000000 */
[----:B------:R-:W-:Y:S02]  /*0260*/  UMOV UR4, 0x20 ;  /* 0x0000002000047882 */ /* 0x000fe40000000000 */
[----:B------:R-:W-:-:S04]  /*0270*/  UIADD3 UR8, UPT, UPT, -UR4, 0x100000, URZ ;  /* 0x0010000004087890 */ /* 0x000fc8000fffe1ff */
[----:B------:R-:W-:Y:S02]  /*0280*/  USHF.L.U32 UR9, UR8, 0xb, URZ ;  /* 0x0000000b08097899 */ /* 0x000fe400080006ff */
[----:B------:R-:W-:Y:S01]  /*0290*/  USHF.L.U32 UR8, UR8, 0x1, URZ ;  /* 0x0000000108087899 */ /* 0x000fe200080006ff */
[----:B------:R-:W-:Y:S02]  /*02a0*/  UMOV UR4, 0x80 ;  /* 0x0000008000047882 */ /* 0x000fe40000000000 */
[----:B------:R-:W-:-:S04]  /*02b0*/  UIADD3 UR10, UPT, UPT, -UR4, 0x100000, URZ ;  /* 0x00100000040a7890 */ /* 0x000fc8000fffe1ff */
[----:B------:R-:W-:Y:S02]  /*02c0*/  USHF.L.U32 UR11, UR10, 0xb, URZ ;  /* 0x0000000b0a0b7899 */ /* 0x000fe400080006ff */
[----:B------:R-:W-:Y:S02]  /*02d0*/  USHF.L.U32 UR10, UR10, 0x1, URZ ;  /* 0x000000010a0a7899 */ /* 0x000fe400080006ff */
[----:B-1----:R-:W-:Y:S02]  /*02e0*/  ULEA UR5, UR5, UR7, 0x18 ;  /* 0x0000000705057291 */ /* 0x002fe4000f8ec0ff */
[----:B------:R-:W-:-:S04]  /*02f0*/  UIADD3 UR6, UPT, UPT, -UR6, 0x100000, URZ ;  /* 0x0010000006067890 */ /* 0x000fc8000fffe1ff */
[----:B------:R-:W-:Y:S02]  /*0300*/  USHF.L.U32 UR7, UR6, 0xb, URZ ;  /* 0x0000000b06077899 */ /* 0x000fe400080006ff */
[----:B------:R-:W-:Y:S01]  /*0310*/  USHF.L.U32 UR6, UR6, 0x1, URZ ;  /* 0x0000000106067899 */ /* 0x000fe200080006ff */
[----:B------:R-:W1:Y:S11]  /*0320*/  FENCE.VIEW.ASYNC.S ;  /* 0x00000000000073c6 */ /* 0x000e760000000000 */
[----:B-1----:R1:W2:Y:S01]  /*0330*/  SYNCS.EXCH.64 URZ, [UR5+0x31800], UR6 ;  /* 0x0318000605ff75b2 */ /* 0x0022a20008000100 */
[----:B------:R1:W3:Y:S01]  /*0340*/  SYNCS.EXCH.64 URZ, [UR5+0x31820], UR6 ;  /* 0x0318200605ff75b2 */ /* 0x0002e20008000100 */
[----:B------:R1:W4:Y:S01]  /*0350*/  SYNCS.EXCH.64 URZ, [UR5+0x31840], UR8 ;  /* 0x0318400805ff75b2 */ /* 0x0003220008000100 */
[----:B------:R1:W1:Y:S01]  /*0360*/  SYNCS.EXCH.64 URZ, [UR5+0x31808], UR6 ;  /* 0x0318080605ff75b2 */ /* 0x0002620008000100 */
        /* <DEDUP_REMOVED lines=12> */
[----:B------:R-:W-:Y:S01]  /*0430*/  NOP ;  /* 0x0000000000007918 */ /* 0x000fe20000000000 */
.L_x_6:
[----:B-1----:R-:W-:Y:S05]  /*0440*/  BSYNC.RECONVERGENT B0 ;  /* 0x0000000000007941 */ /* 0x002fea0003800200 */
.L_x_5:
[----:B------:R-:W-:Y:S05]  /*0450*/  BRA `(.L_x_2) ;  /* 0x0000000000b87947 */ /* 0x000fea0003800000 */
.L_x_0:
[----:B------:R-:W1:Y:S01]  /*0460*/  S2UR UR6, SR_CgaCtaId ;  /* 0x00000000000679c3 */ /* 0x000e620000008800 */
[----:B------:R-:W-:Y:S01]  /*0470*/  NOP ;  /* 0x0000000000007918 */ /* 0x000fe20000000000 */
[----:B------:R-:W-:Y:S01]  /*0480*/  UMOV UR4, 0x40 ;  /* 0x0000004000047882 */ /* 0x000fe20000000000 */
[----:B------:R-:W-:Y:S01]  /*0490*/  UMOV UR5, 0x400 ;  /* 0x0000040000057882 */ /* 0x000fe20000000000 */
[----:B-1----:R-:W-:Y:S02]  /*04a0*/  ULEA UR4, UR6, UR4, 0x18 ;  /* 0x0000000406047291 */ /* 0x002fe4000f8ec0ff */
[----:B------:R-:W-:-:S07]  /*04b0*/  ULEA UR5, UR6, UR5, 0x18 ;  /* 0x0000000506057291 */ /* 0x000fce000f8ec0ff */
[----:B------:R-:W1:Y:S02]  /*04c0*/  LDS.U8 R0, [UR4] ;  /* 0x00000004ff007984 */ /* 0x000e640008000000 */
[----:B-1----:R-:W-:-:S13]  /*04d0*/  ISETP.NE.AND P0, PT, R0, RZ, PT ;  /* 0x000000ff0000720c */ /* 0x002fda0003f05270 */
[----:B------:R-:W-:Y:S05]  /*04e0*/  @P0 BRA `(.L_x_7) ;  /* 0x00000000007c0947 */ /* 0x000fea0003800000 */
[----:B------:R-:W-:-:S13]  /*04f0*/  ELECT P0, URZ, PT ;  /* 0x0000000000ff782f */ /* 0x000fda0003800000 */
[----:B------:R-:W-:Y:S05]  /*0500*/  @!P0 BRA `(.L_x_8) ;  /* 0x0000000000848947 */ /* 0x000fea0003800000 */
[----:B------:R-:W-:Y:S01]  /*0510*/  UMOV UR4, 0x10 ;  /* 0x0000001000047882 */ /* 0x000fe20000000000 */
[----:B------:R-:W-:-:S04]  /*0520*/  IMAD.MOV.U32 R2, RZ, RZ, 0xffff ;  /* 0x0000ffffff027424 */ /* 0x000fc800078e00ff */
[----:B------:R-:W-:Y:S04]  /*0530*/  DEPBAR.LE SB1, 0x36 ;  /* 0x00009d800000791a */ /* 0x000fe80000000000 */
[----:B------:R-:W1:Y:S02]  /*0540*/  UTCATOMSWS.FIND_AND_SET.ALIGN UP0, UR4, UR4 ;  /* 0x00000004000475e3 */ /* 0x000e640008000800 */
[----:B-1----:R-:W-:Y:S01]  /*0550*/  PLOP3.LUT P0, PT, PT, PT, UP0, 0x80, 0x8 ;  /* 0x000000000008781c */ /* 0x002fe20003f0f008 */
[----:B------:R-:W-:-:S03]  /*0560*/  IMAD.U32 R5, RZ, RZ, UR4 ;  /* 0x00000004ff057e24 */ /* 0x000fc6000f8e00ff */
[----:B------:R-:W-:-:S04]  /*0570*/  SEL R0, RZ, 0xffffffff, !P0 ;  /* 0xffffffffff007807 */ /* 0x000fc80004000000 */
[----:B------:R-:W-:Y:S01]  /*0580*/  ISETP.NE.AND P0, PT, R0, RZ, PT ;  /* 0x000000ff0000720c */ /* 0x000fe20003f05270 */
[----:B------:R-:W-:-:S12]  /*0590*/  IMAD.MOV.U32 R0, RZ, RZ, 0x1 ;  /* 0x00000001ff007424 */ /* 0x000fd800078e00ff */
[----:B------:R-:W-:Y:S05]  /*05a0*/  @P0 BRA `(.L_x_9) ;  /* 0x0000000000240947 */ /* 0x000fea0003800000 */
.L_x_10:
[----:B------:R-:W-:Y:S05]  /*05b0*/  NANOSLEEP 0x64 ;  /* 0x000000640000795d */ /* 0x000fea0003800000 */
[----:B------:R-:W-:-:S05]  /*05c0*/  UMOV UR4, 0x10 ;  /* 0x0000001000047882 */ /* 0x000fca0000000000 */
[----:B------:R-:W-:Y:S04]  /*05d0*/  DEPBAR.LE SB1, 0x36 ;  /* 0x00009d800000791a */ /* 0x000fe80000000000 */
[----:B------:R-:W1:Y:S02]  /*05e0*/  UTCATOMSWS.FIND_AND_SET.ALIGN UP0, UR4, UR4 ;  /* 0x00000004000475e3 */ /* 0x000e640008000800 */
[----:B-1----:R-:W-:Y:S01]  /*05f0*/  PLOP3.LUT P0, PT, PT, PT, UP0, 0x80, 0x8 ;  /* 0x000000000008781c */ /* 0x002fe20003f0f008 */
[----:B------:R-:W-:-:S03]  /*0600*/  IMAD.U32 R5, RZ, RZ, UR4 ;  /* 0x00000004ff057e24 */ /* 0x000fc6000f8e00ff */
[----:B------:R-:W-:-:S04]  /*0610*/  SEL R3, RZ, 0xffffffff, !P0 ;  /* 0xffffffffff037807 */ /* 0x000fc80004000000 */
[----:B------:R-:W-:-:S13]  /*0620*/  ISETP.NE.AND P0, PT, R3, RZ, PT ;  /* 0x000000ff0300720c */ /* 0x000fda0003f05270 */
[----:B------:R-:W-:Y:S05]  /*0630*/  @!P0 BRA `(.L_x_10) ;  /* 0xfffffffc00dc8947 */ /* 0x000fea000383ffff */
.L_x_9:
[C---:B------:R-:W-:Y:S01]  /*0640*/  VIADD R3, R5.reuse, 0x10 ;  /* 0x0000001005037836 */ /* 0x040fe20000000000 */
[----:B------:R-:W-:Y:S01]  /*0650*/  UMOV UR4, 0x50 ;  /* 0x0000005000047882 */ /* 0x000fe20000000000 */
[----:B------:R-:W-:Y:S01]  /*0660*/  SHF.L.U32 R2, R2, R5, RZ ;  /* 0x0000000502027219 */ /* 0x000fe200000006ff */
[----:B------:R-:W-:Y:S01]  /*0670*/  ULEA UR4, UR6, UR4, 0x18 ;  /* 0x0000000406047291 */ /* 0x000fe2000f8ec0ff */
[----:B------:R-:W-:Y:S01]  /*0680*/  IMAD.SHL.U32 R5, R5, 0x20, RZ ;  /* 0x0000002005057824 */ /* 0x000fe200078e00ff */
[----:B------:R-:W-:-:S04]  /*0690*/  SHF.L.U32 R3, R0, R3, RZ ;  /* 0x0000000300037219 */ /* 0x000fc800000006ff */
[----:B------:R-:W-:-:S05]  /*06a0*/  LOP3.LUT R2, R3, R2, RZ, 0xfc, !PT ;  /* 0x0000000203027212 */ /* 0x000fca00078efcff */
[----:B------:R1:W-:Y:S04]  /*06b0*/  ATOMS.OR RZ, [UR4], R2 ;  /* 0x00000002ffff798c */ /* 0x0003e8000b000004 */
[----:B------:R1:W-:Y:S01]  /*06c0*/  STS [UR5+0x31880], R5 ;  /* 0x03188005ff007988 */ /* 0x0003e20008000805 */
[----:B------:R-:W-:Y:S05]  /*06d0*/  BRA `(.L_x_8) ;  /* 0x0000000000107947 */ /* 0x000fea0003800000 */
.L_x_7:
[----:B------:R-:W-:Y:S02]  /*06e0*/  MOV R0, 0xffffffff ;  /* 0xffffffff00007802 */ /* 0x000fe40000000f00 */
[----:B------:R-:W-:-:S03]  /*06f0*/  MOV R2, 0x720 ;  /* 0x0000072000027802 */ /* 0x000fc60000000f00 */
[----:B------:R1:W-:Y:S04]  /*0700*/  STS [UR5+0x31880], R0 ;  /* 0x03188000ff007988 */ /* 0x0003e80008000805 */
[----:B-1----:R-:W-:Y:S05]  /*0710*/  CALL.REL.NOINC `($__internal_1_$__cuda_sm10x_tcgen05_guardrail_trap_phase_invalid_during_alloc) ;  /* 0x0000005000e07944 */ /* 0x002fea0003c00000 */
.L_x_8:
[----:B------:R-:W-:Y:S05]  /*0720*/  WARPSYNC.ALL ;  /* 0x0000000000007948 */ /* 0x000fea0003800000 */
[----:B------:R-:W-:Y:S01]  /*0730*/  NOP ;  /* 0x0000000000007918 */ /* 0x000fe20000000000 */
.L_x_2:
[----:B------:R-:W5:Y:S01]  /*0740*/  LDC R0, c[0x0][0x388] ;  /* 0x0000e200ff007b82 */ /* 0x000f620000000800 */
[----:B------:R-:W1:Y:S07]  /*0750*/  S2R R4, SR_LANEID ;  /* 0x0000000000047919 */ /* 0x000e6e0000000000 */
[----:B--234-:R-:W-:Y:S01]  /*0760*/  BAR.SYNC.DEFER_BLOCKING 0x0 ;  /* 0x0000000000007b1d */ /* 0x01cfe20000010000 */
[----:B------:R-:W-:Y:S01]  /*0770*/  ISETP.NE.AND P0, PT, R21, RZ, PT ;  /* 0x000000ff1500720c */ /* 0x000fe20003f05270 */
[----:B-----5:R-:W-:-:S05]  /*0780*/  VIADD R0, R0, 0x7f ;  /* 0x0000007f00007836 */ /* 0x020fca0000000000 */
[----:B-1----:R-:W-:-:S05]  /*0790*/  SHF.R.U32.HI R2, RZ, 0x7, R0 ;  /* 0x00000007ff027819 */ /* 0x002fca0000011600 */
[----:B------:R-:W-:Y:S02]  /*07a0*/  IMAD.SHL.U32 R0, R2, 0x20, RZ ;  /* 0x0000002002007824 */ /* 0x000fe400078e00ff */
[----:B------:R-:W-:Y:S05]  /*07b0*/  @!P0 BRA `(.L_x_11) ;  /* 0x0000001000508947 */ /* 0x000fea0003800000 */
[----:B------:R-:W-:Y:S01]  /*07c0*/  ISETP.NE.AND P0, PT, R21, 0x1, PT ;  /* 0x000000011500780c */ /* 0x000fe20003f05270 */
[----:B------:R-:W1:-:S12]  /*07d0*/  S2UR UR5, SR_CgaCtaId ;  /* 0x00000000000579c3 */ /* 0x000e580000008800 */
[----:B------:R-:W-:Y:S05]  /*07e0*/  @!P0 BRA `(.L_x_12) ;  /* 0x0000000400948947 */ /* 0x000fea0003800000 */
[----:B------:R-:W-:-:S13]  /*07f0*/  ISETP.NE.AND P0, PT, R21, 0x2, PT ;  /* 0x000000021500780c */ /* 0x000fda0003f05270 */
[----:B------:R-:W-:Y:S05]  /*0800*/  @P0 BRA `(.L_x_13) ;  /* 0x0000002c001c0947 */ /* 0x000fea0003800000 */
[----:B------:R-:W2:Y:S02]  /*0810*/  S2UR UR4, SR_CTAID.X ;  /* 0x00000000000479c3 */ /* 0x000ea40000002500 */
[----:B--2---:R-:W-:-:S13]  /*0820*/  ISETP.LE.U32.AND P0, PT, R0, UR4, PT ;  /* 0x0000000400007c0c */ /* 0x004fda000bf03070 */
[----:B-1----:R-:W-:Y:S05]  /*0830*/  @P0 EXIT ;  /* 0x000000000000094d */ /* 0x002fea0003800000 */
[----:B------:R-:W-:Y:S01]  /*0840*/  ULOP3.LUT UR4, URZ, UR4, URZ, 0x33, !UPT ;  /* 0x00000004ff047292 */ /* 0x000fe2000f8e33ff */
[----:B------:R-:W-:Y:S01]  /*0850*/  SHF.R.U32.HI R3, RZ, 0x3, R4 ;  /* 0x00000003ff037819 */ /* 0x000fe20000011604 */
[----:B------:R-:W-:Y:S02]  /*0860*/  HFMA2 R15, -RZ, RZ, 0, 0 ;  /* 0x00000000ff0f7431 */ /* 0x000fe400000001ff */
[----:B------:R-:W-:Y:S01]  /*0870*/  IMAD.MOV.U32 R16, RZ, RZ, RZ ;  /* 0x000000ffff107224 */ /* 0x000fe200078e00ff */
[----:B------:R-:W-:Y:S01]  /*0880*/  UMOV UR5, URZ ;  /* 0x000000ff00057c82 */ /* 0x000fe20008000000 */
[C---:B------:R-:W-:Y:S01]  /*0890*/  LOP3.LUT R19, R3.reuse, 0x1, RZ, 0x3c, !PT ;  /* 0x0000000103137812 */ /* 0x040fe200078e3cff */
[C---:B------:R-:W-:Y:S01]  /*08a0*/  IMAD.SHL.U32 R21, R3.reuse, 0x20, RZ ;  /* 0x0000002003157824 */ /* 0x040fe200078e00ff */
[C---:B------:R-:W-:Y:S01]  /*08b0*/  LOP3.LUT R5, R3.reuse, 0x2, RZ, 0x3c, !PT ;  /* 0x0000000203057812 */ /* 0x040fe200078e3cff */
[----:B------:R-:W-:Y:S01]  /*08c0*/  VIADD R25, R0, UR4 ;  /* 0x0000000400197c36 */ /* 0x000fe20008000000 */
[----:B------:R-:W-:Y:S01]  /*08d0*/  LOP3.LUT R17, R3, 0x3, RZ, 0x3c, !PT ;  /* 0x0000000303117812 */ /* 0x000fe200078e3cff */
[----:B------:R-:W-:Y:S01]  /*08e0*/  IMAD R20, R4, 0x4, R3 ;  /* 0x0000000404147824 */ /* 0x000fe200078e0203 */
[----:B------:R-:W-:Y:S01]  /*08f0*/  LOP3.LUT R23, R21, 0x20, RZ, 0x3c, !PT ;  /* 0x0000002015177812 */ /* 0x000fe200078e3cff */
[----:B------:R-:W-:Y:S01]  /*0900*/  IMAD.HI.U32 R25, R25, 0x3a196b1f, RZ ;  /* 0x3a196b1f19197827 */ /* 0x000fe200078e00ff */
[----:B------:R-:W-:-:S02]  /*0910*/  LOP3.LUT R3, R21, 0x40, RZ, 0x3c, !PT ;  /* 0x0000004015037812 */ /* 0x000fc400078e3cff */
[CC--:B------:R-:W-:Y:S01]  /*0920*/  IADD3 R24, PT, PT, R21.reuse, R4.reuse, RZ ;  /* 0x0000000415187210 */ /* 0x0c0fe20007ffe0ff */
[C---:B------:R-:W-:Y:S01]  /*0930*/  IMAD R19, R4.reuse, 0x4, R19 ;  /* 0x0000000404137824 */ /* 0x040fe200078e0213 */
[----:B------:R-:W-:Y:S01]  /*0940*/  LOP3.LUT R21, R21, 0x60, RZ, 0x3c, !PT ;  /* 0x0000006015157812 */ /* 0x000fe200078e3cff */
[C---:B------:R-:W-:Y:S01]  /*0950*/  IMAD R18, R4.reuse, 0x4, R5 ;  /* 0x0000000404127824 */ /* 0x040fe200078e0205 */
[----:B------:R-:W-:Y:S01]  /*0960*/  LEA R17, R4, R17, 0x2 ;  /* 0x0000001104117211 */ /* 0x000fe200078e10ff */
[--C-:B------:R-:W-:Y:S01]  /*0970*/  IMAD.IADD R23, R23, 0x1, R4.reuse ;  /* 0x0000000117177824 */ /* 0x100fe200078e0204 */
[----:B------:R-:W-:Y:S01]  /*0980*/  IADD3 R21, PT, PT, R21, R4, RZ ;  /* 0x0000000415157210 */ /* 0x000fe20007ffe0ff */
[----:B------:R-:W-:Y:S01]  /*0990*/  IMAD.IADD R22, R3, 0x1, R4 ;  /* 0x0000000103167824 */ /* 0x000fe200078e0204 */
[----:B------:R-:W-:-:S07]  /*09a0*/  SHF.R.U32.HI R25, RZ, 0x5, R25 ;  /* 0x00000005ff197819 */ /* 0x000fce0000011619 */
.L_x_17:
[----:B-1----:R-:W1:Y:S01]  /*09b0*/  S2R R0, SR_CgaCtaId ;  /* 0x0000000000007919 */ /* 0x002e620000008800 */
[----:B------:R-:W-:Y:S01]  /*09c0*/  MOV R3, 0x400 ;  /* 0x0000040000037802 */ /* 0x000fe20000000f00 */
[----:B------:R-:W-:-:S03]  /*09d0*/  UMOV UR4, URZ ;  /* 0x000000ff00047c82 */ /* 0x000fc60008000000 */
[----:B-1----:R-:W-:-:S07]  /*09e0*/  LEA R0, R0, R3, 0x18 ;  /* 0x0000000300007211 */ /* 0x002fce00078ec0ff */
.L_x_16:
[----:B-1----:R-:W-:Y:S01]  /*09f0*/  LEA R2, R15, R0, 0x3 ;  /* 0x000000000f027211 */ /* 0x002fe200078e18ff */
[----:B------:R-:W-:Y:S01]  /*0a00*/  ULOP3.LUT UP0, URZ, UR4, 0x3, URZ, 0xc0, !UPT ;  /* 0x0000000304ff7892 */ /* 0x000fe2000f80c0ff */
[----:B------:R-:W-:-:S04]  /*0a10*/  SHF.L.U32 R5, R16, 0x1f, RZ ;  /* 0x0000001f10057819 */ /* 0x000fc800000006ff */
[----:B------:R-:W1:Y:S02]  /*0a20*/  SYNCS.PHASECHK.TRANS64.TRYWAIT P0, [R2+URZ+0x31800], R5 ;  /* 0x03180005020075a7 */ /* 0x000e6400080011ff */
[----:B-1----:R-:W-:Y:S05]  /*0a30*/  @!P0 BRA `(.L_x_14) ;  /* 0x0000004800048947 */ /* 0x002fea0003800000 */
.L_x_71:
[----:B------:R-:W-:Y:S05]  /*0a40*/  BRA.U UP0, `(.L_x_15) ;  /* 0x0000000100bc7547 */ /* 0x000fea000b800000 */
[C-C-:B------:R-:W-:Y:S02]  /*0a50*/  IMAD R26, R15.reuse, 0x200, R0.reuse ;  /* 0x000002000f1a7824 */ /* 0x140fe400078e0200 */
[----:B------:R-:W-:Y:S02]  /*0a60*/  IMAD R3, R15, 0x400, R0 ;  /* 0x000004000f037824 */ /* 0x000fe400078e0200 */
[--C-:B------:R-:W-:Y:S01]  /*0a70*/  IMAD R9, R24, 0x4, R26.reuse ;  /* 0x0000000418097824 */ /* 0x100fe200078e021a */
[-C--:B------:R-:W-:Y:S01]  /*0a80*/  LEA R8, R23, R26.reuse, 0x2 ;  /* 0x0000001a17087211 */ /* 0x080fe200078e10ff */
[--C-:B------:R-:W-:Y:S01]  /*0a90*/  IMAD R29, R22, 0x4, R26.reuse ;  /* 0x00000004161d7824 */ /* 0x100fe200078e021a */
[-C--:B------:R-:W-:Y:S01]  /*0aa0*/  LEA R27, R21, R26.reuse, 0x2 ;  /* 0x0000001a151b7211 */ /* 0x080fe200078e10ff */
[--C-:B-1----:R-:W-:Y:S01]  /*0ab0*/  IMAD R5, R19, 0x4, R26.reuse ;  /* 0x0000000413057824 */ /* 0x102fe200078e021a */
[-C--:B------:R-:W-:Y:S01]  /*0ac0*/  LEA R6, R20, R26.reuse, 0x2 ;  /* 0x0000001a14067211 */ /* 0x080fe200078e10ff */
[----:B------:R-:W1:Y:S01]  /*0ad0*/  LDS R9, [R9+0x30000] ;  /* 0x0300000009097984 */ /* 0x000e620000000800 */
[----:B------:R-:W-:Y:S01]  /*0ae0*/  LEA R4, R18, R26, 0x2 ;  /* 0x0000001a12047211 */ /* 0x000fe200078e10ff */
[----:B------:R-:W-:Y:S01]  /*0af0*/  IMAD R26, R17, 0x4, R26 ;  /* 0x00000004111a7824 */ /* 0x000fe200078e021a */
[-C--:B------:R-:W-:Y:S01]  /*0b00*/  LEA R14, R24, R3.reuse, 0x2 ;  /* 0x00000003180e7211 */ /* 0x080fe200078e10ff */
[----:B------:R-:W2:Y:S01]  /*0b10*/  LDS R8, [R8+0x30000] ;  /* 0x0300000008087984 */ /* 0x000ea20000000800 */
[--C-:B------:R-:W-:Y:S01]  /*0b20*/  IMAD R11, R23, 0x4, R3.reuse ;  /* 0x00000004170b7824 */ /* 0x100fe200078e0203 */
[----:B------:R-:W-:Y:S01]  /*0b30*/  LEA R10, R22, R3, 0x2 ;  /* 0x00000003160a7211 */ /* 0x000fe200078e10ff */
[----:B------:R-:W-:Y:S01]  /*0b40*/  IMAD R7, R21, 0x4, R3 ;  /* 0x0000000415077824 */ /* 0x000fe200078e0203 */
[----:B------:R-:W3:Y:S04]  /*0b50*/  LDS R29, [R29+0x30000] ;  /* 0x030000001d1d7984 */ /* 0x000ee80000000800 */
[----:B------:R-:W4:Y:S01]  /*0b60*/  LDS R27, [R27+0x30000] ;  /* 0x030000001b1b7984 */ /* 0x000f220000000800 */
[----:B------:R-:W-:-:S03]  /*0b70*/  NOP ;  /* 0x0000000000007918 */ /* 0x000fc60000000000 */
[----:B-1----:R1:W-:Y:S04]  /*0b80*/  STS [R6+0x30000], R9 ;  /* 0x0300000906007388 */ /* 0x0023e80000000800 */
[----:B--2---:R2:W-:Y:S04]  /*0b90*/  STS [R5+0x30000], R8 ;  /* 0x0300000805007388 */ /* 0x0045e80000000800 */
[----:B---3--:R3:W-:Y:S04]  /*0ba0*/  STS [R4+0x30000], R29 ;  /* 0x0300001d04007388 */ /* 0x0087e80000000800 */
[----:B----4-:R-:W-:Y:S04]  /*0bb0*/  STS [R26+0x30000], R27 ;  /* 0x0300001b1a007388 */ /* 0x010fe80000000800 */
[----:B------:R-:W4:Y:S04]  /*0bc0*/  LDS R13, [R14+0x30800] ;  /* 0x030800000e0d7984 */ /* 0x000f280000000800 */
[----:B------:R-:W5:Y:S04]  /*0bd0*/  LDS R12, [R11+0x30800] ;  /* 0x030800000b0c7984 */ /* 0x000f680000000800 */
[----:B------:R-:W5:Y:S01]  /*0be0*/  LDS R9, [R10+0x30800] ;  /* 0x030800000a097984 */ /* 0x000f620000000800 */
[----:B-1----:R-:W-:-:S03]  /*0bf0*/  LEA R6, R20, R3, 0x2 ;  /* 0x0000000314067211 */ /* 0x002fc600078e10ff */
[----:B------:R-:W1:Y:S01]  /*0c00*/  LDS R8, [R7+0x30800] ;  /* 0x0308000007087984 */ /* 0x000e620000000800 */
[----:B--2---:R-:W-:Y:S01]  /*0c10*/  IMAD R5, R19, 0x4, R3 ;  /* 0x0000000413057824 */ /* 0x004fe200078e0203 */
[----:B------:R-:W-:Y:S01]  /*0c20*/  NOP ;  /* 0x0000000000007918 */ /* 0x000fe20000000000 */
[-C--:B---3--:R-:W-:Y:S02]  /*0c30*/  LEA R4, R18, R3.reuse, 0x2 ;  /* 0x0000000312047211 */ /* 0x088fe400078e10ff */
[----:B------:R-:W-:Y:S01]  /*0c40*/  LEA R3, R17, R3, 0x2 ;  /* 0x0000000311037211 */ /* 0x000fe200078e10ff */
[----:B----4-:R-:W-:Y:S04]  /*0c50*/  STS [R6+0x30800], R13 ;  /* 0x0308000d06007388 */ /* 0x010fe80000000800 */
[----:B-----5:R-:W-:Y:S04]  /*0c60*/  STS [R5+0x30800], R12 ;  /* 0x0308000c05007388 */ /* 0x020fe80000000800 */
[----:B------:R-:W-:Y:S04]  /*0c70*/  STS [R4+0x30800], R9 ;  /* 0x0308000904007388 */ /* 0x000fe80000000800 */
[----:B-1----:R-:W-:Y:S04]  /*0c80*/  STS [R3+0x30800], R8 ;  /* 0x0308000803007388 */ /* 0x002fe80000000800 */
[----:B------:R-:W1:Y:S04]  /*0c90*/  LDS R27, [R14+0x30a00] ;  /* 0x030a00000e1b7984 */ /* 0x000e680000000800 */
[----:B------:R-:W2:Y:S04]  /*0ca0*/  LDS R26, [R11+0x30a00] ;  /* 0x030a00000b1a7984 */ /* 0x000ea80000000800 */
[----:B------:R-:W3:Y:S04]  /*0cb0*/  LDS R29, [R10+0x30a00] ;  /* 0x030a00000a1d7984 */ /* 0x000ee80000000800 */
[----:B------:R-:W4:Y:S01]  /*0cc0*/  LDS R28, [R7+0x30a00] ;  /* 0x030a0000071c7984 */ /* 0x000f220000000800 */
[----:B------:R-:W-:-:S03]  /*0cd0*/  NOP ;  /* 0x0000000000007918 */ /* 0x000fc60000000000 */
[----:B-1----:R1:W-:Y:S04]  /*0ce0*/  STS [R6+0x30a00], R27 ;  /* 0x030a001b06007388 */ /* 0x0023e80000000800 */
[----:B--2---:R1:W-:Y:S04]  /*0cf0*/  STS [R5+0x30a00], R26 ;  /* 0x030a001a05007388 */ /* 0x0043e80000000800 */
[----:B---3--:R1:W-:Y:S04]  /*0d00*/  STS [R4+0x30a00], R29 ;  /* 0x030a001d04007388 */ /* 0x0083e80000000800 */
[----:B----4-:R1:W-:Y:S01]  /*0d10*/  STS [R3+0x30a00], R28 ;  /* 0x030a001c03007388 */ /* 0x0103e20000000800 */
[----:B------:R2:W-:Y:S06]  /*0d20*/  MEMBAR.ALL.CTA ;  /* 0x0000000000007992 */ /* 0x0005ec0000008000 */
[----:B--2---:R-:W2:Y:S02]  /*0d30*/  FENCE.VIEW.ASYNC.S ;  /* 0x00000000000073c6 */ /* 0x004ea40000000000 */
.L_x_15:
[----:B-1----:R-:W-:Y:S01]  /*0d40*/  VIADD R2, R2, 0x31840 ;  /* 0x0003184002027836 */ /* 0x002fe20000000000 */
[C---:B------:R-:W-:Y:S01]  /*0d50*/  ISETP.NE.AND P0, PT, R15.reuse, 0x3, PT ;  /* 0x000000030f00780c */ /* 0x040fe20003f05270 */
[----:B------:R-:W-:Y:S01]  /*0d60*/  VIADD R15, R15, 0x1 ;  /* 0x000000010f0f7836 */ /* 0x000fe20000000000 */
[----:B------:R-:W-:Y:S02]  /*0d70*/  UIADD3 UR4, UPT, UPT, UR4, 0x1, URZ ;  /* 0x0000000104047890 */ /* 0x000fe4000fffe0ff */
[----:B------:R-:W-:Y:S02]  /*0d80*/  PRMT R2, RZ, 0x654, R2 ;  /* 0x00000654ff027816 */ /* 0x000fe40000000002 */
[----:B------:R-:W-:Y:S01]  /*0d90*/  SEL R15, R15, RZ, P0 ;  /* 0x000000ff0f0f7207 */ /* 0x000fe20000000000 */
[----:B------:R-:W-:Y:S01]  /*0da0*/  UISETP.NE.AND UP0, UPT, UR4, 0x10, UPT ;  /* 0x000000100400788c */ /* 0x000fe2000bf05270 */
[----:B--2---:R1:W-:Y:S02]  /*0db0*/  SYNCS.ARRIVE.TRANS64.RED.A1T0 RZ, [R2+URZ], RZ ;  /* 0x000000ff02ff79a7 */ /* 0x0043e400081004ff */
[----:B------:R-:W-:-:S04]  /*0dc0*/  ISETP.NE.AND P0, PT, R15, RZ, PT ;  /* 0x000000ff0f00720c */ /* 0x000fc80003f05270 */
[----:B------:R-:W-:-:S04]  /*0dd0*/  SEL R3, RZ, 0x1, P0 ;  /* 0x00000001ff037807 */ /* 0x000fc80000000000 */
[----:B------:R-:W-:Y:S01]  /*0de0*/  LOP3.LUT R16, R16, R3, RZ, 0x3c, !PT ;  /* 0x0000000310107212 */ /* 0x000fe200078e3cff */
[----:B------:R-:W-:Y:S06]  /*0df0*/  BRA.U UP0, `(.L_x_16) ;  /* 0xfffffff900fc7547 */ /* 0x000fec000b83ffff */
[----:B------:R-:W-:-:S13]  /*0e00*/  ISETP.NE.AND P0, PT, R25, UR5, PT ;  /* 0x0000000519007c0c */ /* 0x000fda000bf05270 */
[----:B------:R-:W-:Y:S05]  /*0e10*/  @!P0 EXIT ;  /* 0x000000000000894d */ /* 0x000fea0003800000 */
[----:B------:R-:W-:Y:S01]  /*0e20*/  UIADD3 UR5, UPT, UPT, UR5, 0x1, URZ ;  /* 0x0000000105057890 */ /* 0x000fe2000fffe0ff */
[----:B------:R-:W-:Y:S05]  /*0e30*/  BRA `(.L_x_17) ;  /* 0xfffffff800dc7947 */ /* 0x000fea000383ffff */
.L_x_12:
[----:B-1----:R-:W-:-:S09]  /*0e40*/  UISETP.NE.AND UP0, UPT, UR5, URZ, UPT ;  /* 0x000000ff0500728c */ /* 0x002fd2000bf05270 */
[----:B------:R-:W-:Y:S05]  /*0e50*/  BRA.U UP0, `(.L_x_13) ;  /* 0x0000002500887547 */ /* 0x000fea000b800000 */
[----:B------:R-:W1:Y:S01]  /*0e60*/  S2UR UR4, SR_CTAID.X ;  /* 0x00000000000479c3 */ /* 0x000e620000002500 */
[----:B------:R-:W-:Y:S02]  /*0e70*/  UMOV UR8, 0x400 ;  /* 0x0000040000087882 */ /* 0x000fe40000000000 */
[----:B------:R-:W-:-:S04]  /*0e80*/  ULEA UR8, UR5, UR8, 0x18 ;  /* 0x0000000805087291 */ /* 0x000fc8000f8ec0ff */
[----:B------:R-:W-:Y:S02]  /*0e90*/  UIADD3 UR5, UPT, UPT, UR8, 0x14000, URZ ;  /* 0x0001400008057890 */ /* 0x000fe4000fffe0ff */
[----:B------:R-:W-:Y:S02]  /*0ea0*/  UIADD3 UR6, UPT, UPT, UR8, 0x4000, URZ ;  /* 0x0000400008067890 */ /* 0x000fe4000fffe0ff */
[----:B------:R-:W-:Y:S02]  /*0eb0*/  USHF.R.U32.HI UR5, URZ, 0x4, UR5 ;  /* 0x00000004ff057899 */ /* 0x000fe40008011605 */
[----:B------:R-:W-:Y:S02]  /*0ec0*/  USHF.R.U32.HI UR6, URZ, 0x4, UR6 ;  /* 0x00000004ff067899 */ /* 0x000fe40008011606 */
[----:B------:R-:W-:Y:S01]  /*0ed0*/  ULOP3.LUT UR5, UR5, 0x3fc0, URZ, 0xc0, !UPT ;  /* 0x00003fc005057892 */ /* 0x000fe2000f8ec0ff */
[----:B-1----:R-:W-:-:S13]  /*0ee0*/  ISETP.LE.U32.AND P0, PT, R0, UR4, PT ;  /* 0x0000000400007c0c */ /* 0x002fda000bf03070 */
[----:B------:R-:W-:Y:S05]  /*0ef0*/  @P0 EXIT ;  /* 0x000000000000094d */ /* 0x000fea0003800000 */
[----:B------:R-:W-:Y:S01]  /*0f00*/  ULOP3.LUT UR4, URZ, UR4, URZ, 0x33, !UPT ;  /* 0x00000004ff047292 */ /* 0x000fe2000f8e33ff */
[----:B------:R-:W-:Y:S01]  /*0f10*/  IMAD.U32 R3, RZ, RZ, UR5 ;  /* 0x00000005ff037e24 */ /* 0x000fe2000f8e00ff */
[----:B------:R-:W-:Y:S01]  /*0f20*/  ULOP3.LUT UR6, UR6, 0x3fc0, URZ, 0xc0, !UPT ;  /* 0x00003fc006067892 */ /* 0x000fe2000f8ec0ff */
[C---:B------:R-:W-:Y:S01]  /*0f30*/  ISETP.GE.U32.AND P0, PT, R4.reuse, 0x4, PT ;  /* 0x000000040400780c */ /* 0x040fe20003f06070 */
[----:B------:R-:W-:Y:S01]  /*0f40*/  UMOV UR18, URZ ;  /* 0x000000ff00127c82 */ /* 0x000fe20008000000 */
[----:B------:R-:W-:Y:S01]  /*0f50*/  IMAD R8, R4, 0x700, R3 ;  /* 0x0000070004087824 */ /* 0x000fe200078e0203 */
[----:B------:R-:W-:Y:S01]  /*0f60*/  UMOV UR15, URZ ;  /* 0x000000ff000f7c82 */ /* 0x000fe20008000000 */
[----:B------:R-:W-:Y:S01]  /*0f70*/  VIADD R3, R0, UR4 ;  /* 0x0000000400037c36 */ /* 0x000fe20008000000 */
[----:B------:R-:W-:Y:S01]  /*0f80*/  LEA R9, R4, UR6, 0xa ;  /* 0x0000000604097c11 */ /* 0x000fe2000f8e50ff */
[----:B------:R-:W-:Y:S01]  /*0f90*/  IMAD.MOV.U32 R4, RZ, RZ, RZ ;  /* 0x000000ffff047224 */ /* 0x000fe200078e00ff */
[----:B------:R-:W-:Y:S01]  /*0fa0*/  SEL R8, R8, RZ, !P0 ;  /* 0x000000ff08087207 */ /* 0x000fe20004000000 */
[----:B------:R-:W-:Y:S01]  /*0fb0*/  IMAD.HI.U32 R3, R3, 0x3a196b1f, RZ ;  /* 0x3a196b1f03037827 */ /* 0x000fe200078e00ff */
[----:B------:R-:W-:Y:S01]  /*0fc0*/  SEL R9, R9, RZ, !P0 ;  /* 0x000000ff09097207 */ /* 0x000fe20004000000 */
[----:B------:R-:W-:Y:S01]  /*0fd0*/  UMOV UR6, 0x1c0 ;  /* 0x000001c000067882 */ /* 0x000fe20000000000 */
[----:B------:R-:W-:Y:S01]  /*0fe0*/  UMOV UR7, 0x1c4 ;  /* 0x000001c400077882 */ /* 0x000fe20000000000 */
[----:B------:R-:W-:Y:S01]  /*0ff0*/  UMOV UR4, 0x1c0 ;  /* 0x000001c000047882 */ /* 0x000fe20000000000 */
[----:B------:R-:W-:Y:S01]  /*1000*/  SHF.R.U32.HI R3, RZ, 0x5, R3 ;  /* 0x00000005ff037819 */ /* 0x000fe20000011603 */
[----:B------:R-:W-:-:S06]  /*1010*/  UMOV UR5, 0x1c4 ;  /* 0x000001c400057882 */ /* 0x000fcc0000000000 */
.L_x_24:
[----:B------:R-:W-:Y:S01]  /*1020*/  USHF.R.U32.HI UR10, URZ, 0x1, UR18 ;  /* 0x00000001ff0a7899 */ /* 0x000fe20008011612 */
[----:B------:R-:W-:Y:S01]  /*1030*/  HFMA2 R7, -RZ, RZ, 0, 5.9604644775390625e-08 ;  /* 0x00000001ff077431 */ /* 0x000fe200000001ff */
[----:B------:R-:W-:Y:S02]  /*1040*/  USHF.L.U32 UR9, UR18, 0x3, URZ ;  /* 0x0000000312097899 */ /* 0x000fe400080006ff */
[----:B------:R-:W-:Y:S02]  /*1050*/  ULOP3.LUT UR10, UR10, 0x1, URZ, 0xc, !UPT ;  /* 0x000000010a0a7892 */ /* 0x000fe4000f8e0cff */
[----:B------:R-:W-:Y:S02]  /*1060*/  ULOP3.LUT UR9, UR9, 0x8, URZ, 0xc0, !UPT ;  /* 0x0000000809097892 */ /* 0x000fe4000f8ec0ff */
[----:B------:R-:W-:Y:S02]  /*1070*/  USHF.L.U32 UR10, UR10, 0x1f, URZ ;  /* 0x0000001f0a0a7899 */ /* 0x000fe400080006ff */
[----:B------:R-:W-:-:S02]  /*1080*/  ULOP3.LUT UR12, UR18, 0x1, URZ, 0xc0, !UPT ;  /* 0x00000001120c7892 */ /* 0x000fc4000f8ec0ff */
[----:B------:R-:W-:Y:S01]  /*1090*/  MOV R0, UR9 ;  /* 0x0000000900007c02 */ /* 0x000fe20008000f00 */
[----:B------:R-:W-:Y:S01]  /*10a0*/  UIADD3 UR9, UPT, UPT, UR8, UR9, URZ ;  /* 0x0000000908097290 */ /* 0x000fe2000fffe0ff */
[----:B------:R-:W-:Y:S01]  /*10b0*/  MOV R5, UR10 ;  /* 0x0000000a00057c02 */ /* 0x000fe20008000f00 */
[----:B------:R-:W-:Y:S02]  /*10c0*/  UIMAD UR12, UR12, 0xe0, URZ ;  /* 0x000000e00c0c78a4 */ /* 0x000fe4000f8e02ff */
[----:B------:R-:W-:Y:S01]  /*10d0*/  UIADD3 UR11, UPT, UPT, UR9, 0x31860, URZ ;  /* 0x00031860090b7890 */ /* 0x000fe2000fffe0ff */
[----:B------:R-:W1:Y:S02]  /*10e0*/  SYNCS.PHASECHK.TRANS64.TRYWAIT P0, [R0+UR8+0x31870], R5 ;  /* 0x03187005000075a7 */ /* 0x000e640008001108 */
[----:B-1----:R-:W-:Y:S09]  /*10f0*/  @!P0 BRA `(.L_x_18) ;  /* 0x00000040006c8947 */ /* 0x002ff20003800000 */
.L_x_73:
[----:B------:R-:W-:Y:S01]  /*1100*/  NOP ;  /* 0x0000000000007918 */ /* 0x000fe20000000000 */
[----:B------:R-:W-:Y:S01]  /*1110*/  UMOV UR17, 0xe ;  /* 0x0000000e00117882 */ /* 0x000fe20000000000 */
[----:B------:R-:W-:-:S05]  /*1120*/  UMOV UR16, 0xfffffff0 ;  /* 0xfffffff000107882 */ /* 0x000fca0000000000 */
.L_x_23:
[----:B------:R-:W-:Y:S01]  /*1130*/  ULEA UR13, UR15, UR8, 0x3 ;  /* 0x000000080f0d7291 */ /* 0x000fe2000f8e18ff */
[----:B-1----:R-:W-:Y:S01]  /*1140*/  SHF.L.U32 R11, R4, 0x1f, RZ ;  /* 0x0000001f040b7819 */ /* 0x002fe200000006ff */
[----:B------:R-:W-:Y:S01]  /*1150*/  UIADD3 UR14, UPT, UPT, UR16, 0x10, URZ ;  /* 0x00000010100e7890 */ /* 0x000fe2000fffe0ff */
[----:B------:R-:W-:Y:S03]  /*1160*/  MOV R0, UR15 ;  /* 0x0000000f00007c02 */ /* 0x000fe60008000f00 */
[----:B------:R-:W-:Y:S03]  /*1170*/  ULOP3.LUT UP0, UR14, UR14, 0x2, URZ, 0xc0, !UPT ;  /* 0x000000020e0e7892 */ /* 0x000fe6000f80c0ff */
[----:B------:R-:W1:Y:S02]  /*1180*/  SYNCS.PHASECHK.TRANS64.TRYWAIT P0, [UR13+0x31840], R11 ;  /* 0x0318400bff0075a7 */ /* 0x000e64000800110d */
[----:B-12---:R-:W-:Y:S07]  /*1190*/  @!P0 BRA `(.L_x_19) ;  /* 0x0000004000648947 */ /* 0x006fee0003800000 */
.L_x_75:
[----:B------:R-:W-:Y:S01]  /*11a0*/  NOP ;  /* 0x0000000000007918 */ /* 0x000fe20000000000 */
[----:B------:R-:W-:Y:S05]  /*11b0*/  BRA.U UP0, `(.L_x_20) ;  /* 0x0000000100487547 */ /* 0x000fea000b800000 */
[----:B------:R-:W-:Y:S02]  /*11c0*/  ULEA UR19, UR15, UR8, 0x9 ;  /* 0x000000080f137291 */ /* 0x000fe4000f8e48ff */
[----:B------:R-:W-:Y:S02]  /*11d0*/  ULEA UR9, UR15, UR8, 0xa ;  /* 0x000000080f097291 */ /* 0x000fe4000f8e50ff */
[----:B------:R-:W-:Y:S02]  /*11e0*/  UIADD3 UR19, UPT, UPT, UR19, 0x30000, URZ ;  /* 0x0003000013137890 */ /* 0x000fe4000fffe0ff */
[----:B------:R-:W-:Y:S02]  /*11f0*/  UIADD3 UR10, UPT, UPT, UR9, 0x30800, URZ ;  /* 0x00030800090a7890 */ /* 0x000fe4000fffe0ff */
[----:B------:R-:W-:Y:S02]  /*1200*/  UIADD3 UR9, UPT, UPT, UR9, 0x30a00, URZ ;  /* 0x00030a0009097890 */ /* 0x000fe4000fffe0ff */
[----:B------:R-:W-:Y:S02]  /*1210*/  USHF.R.U32.HI UR19, URZ, 0x4, UR19 ;  /* 0x00000004ff137899 */ /* 0x000fe40008011613 */
[----:B------:R-:W-:Y:S02]  /*1220*/  USHF.R.U32.HI UR10, URZ, 0x4, UR10 ;  /* 0x00000004ff0a7899 */ /* 0x000fe4000801160a */
[----:B------:R-:W-:Y:S02]  /*1230*/  USHF.R.U32.HI UR9, URZ, 0x4, UR9 ;  /* 0x00000004ff097899 */ /* 0x000fe40008011609 */
[----:B------:R-:W-:Y:S02]  /*1240*/  ULOP3.LUT UR20, UR19, 0x3fe0, URZ, 0xc0, !UPT ;  /* 0x00003fe013147892 */ /* 0x000fe4000f8ec0ff */
[----:B------:R-:W-:Y:S02]  /*1250*/  ULOP3.LUT UR22, UR10, 0x3fc0, URZ, 0xc0, !UPT ;  /* 0x00003fc00a167892 */ /* 0x000fe4000f8ec0ff */
[----:B------:R-:W-:Y:S01]  /*1260*/  ULOP3.LUT UR24, UR9, 0x3fe0, URZ, 0xc0, !UPT ;  /* 0x00003fe009187892 */ /* 0x000fe2000f8ec0ff */
[----:B------:R-:W-:Y:S01]  /*1270*/  UMOV UR21, 0x4008 ;  /* 0x0000400800157882 */ /* 0x000fe20000000000 */
[----:B------:R-:W-:Y:S01]  /*1280*/  UMOV UR23, 0x4008 ;  /* 0x0000400800177882 */ /* 0x000fe20000000000 */
[----:B------:R-:W-:Y:S02]  /*1290*/  UMOV UR25, 0x4008 ;  /* 0x0000400800197882 */ /* 0x000fe40000000000 */
[----:B------:R2:W-:Y:S02]  /*12a0*/  UTCCP.T.S.4x32dp128bit tmem[0x1c0], gdesc[UR20] ;  /* 0x0001c014ff0079e7 */ /* 0x0005e40009100000 */
[----:B------:R2:W-:Y:S02]  /*12b0*/  UTCCP.T.S.4x32dp128bit tmem[0x1c4], gdesc[UR22] ;  /* 0x0001c416ff0079e7 */ /* 0x0005e40009100000 */
[----:B------:R2:W-:Y:S01]  /*12c0*/  UTCCP.T.S.4x32dp128bit tmem[0x1c8], gdesc[UR24] ;  /* 0x0001c818ff0079e7 */ /* 0x0005e20009100000 */
[----:B------:R-:W-:Y:S02]  /*12d0*/  NOP ;  /* 0x0000000000007918 */ /* 0x000fe40000000000 */
.L_x_20:
[----:B------:R-:W-:Y:S01]  /*12e0*/  UISETP.NE.AND UP0, UPT, UR15, 0x3, UPT ;  /* 0x000000030f00788c */ /* 0x000fe2000bf05270 */
[----:B------:R-:W-:Y:S01]  /*12f0*/  SHFL.IDX PT, R5, R8, R0, 0x1f ;  /* 0x00001f0008057589 */ /* 0x000fe200000e0000 */
[----:B------:R-:W-:Y:S01]  /*1300*/  UIADD3 UR10, UPT, UPT, UR15, 0x1, URZ ;  /* 0x000000010f0a7890 */ /* 0x000fe2000fffe0ff */
[----:B------:R-:W-:Y:S03]  /*1310*/  NOP ;  /* 0x0000000000007918 */ /* 0x000fe60000000000 */
[----:B------:R-:W-:Y:S03]  /*1320*/  USEL UR10, UR10, URZ, UP0 ;  /* 0x000000ff0a0a7287 */ /* 0x000fe60008000000 */
[----:B-1----:R-:W1:Y:S01]  /*1330*/  SHFL.IDX PT, R2, R9, R0, 0x1f ;  /* 0x00001f0009027589 */ /* 0x002e6200000e0000 */
[----:B------:R-:W-:Y:S02]  /*1340*/  USHF.L.U32 UR15, UR14, 0x4, URZ ;  /* 0x000000040e0f7899 */ /* 0x000fe400080006ff */
[----:B------:R-:W-:Y:S02]  /*1350*/  ULEA UR9, UR10, UR8, 0x3 ;  /* 0x000000080a097291 */ /* 0x000fe4000f8e18ff */
[----:B------:R-:W-:Y:S01]  /*1360*/  ULEA UR14, UR14, 0x8b8, 0xd ;  /* 0x000008b80e0e7891 */ /* 0x000fe2000f8e68ff */
[----:B------:R-:W-:Y:S01]  /*1370*/  ISETP.NE.AND P0, PT, RZ, UR10, PT ;  /* 0x0000000aff007c0c */ /* 0x000fe2000bf05270 */
[----:B------:R-:W-:Y:S01]  /*1380*/  UISETP.NE.AND UP0, UPT, UR16, -0x10, UPT ;  /* 0xfffffff01000788c */ /* 0x000fe2000bf05270 */
[----:B------:R-:W-:Y:S01]  /*1390*/  IMAD.U32 R10, RZ, RZ, UR10 ;  /* 0x0000000aff0a7e24 */ /* 0x000fe2000f8e00ff */
[----:B------:R-:W-:Y:S02]  /*13a0*/  UPRMT UR15, UR15, 0x5410, UR14 ;  /* 0x000054100f0f7896 */ /* 0x000fe4000800000e */
[----:B------:R-:W-:Y:S01]  /*13b0*/  UIADD3 UR13, UPT, UPT, UR13, 0x31820, URZ ;  /* 0x000318200d0d7890 */ /* 0x000fe2000fffe0ff */
[----:B------:R-:W-:Y:S01]  /*13c0*/  UMOV UR14, URZ ;  /* 0x000000ff000e7c82 */ /* 0x000fe20008000000 */
[----:B--2---:R-:W-:Y:S01]  /*13d0*/  UMOV UR23, 0x40004040 ;  /* 0x4000404000177882 */ /* 0x004fe20000000000 */
[----:B------:R-:W-:Y:S01]  /*13e0*/  UMOV UR21, 0x40004040 ;  /* 0x4000404000157882 */ /* 0x000fe20000000000 */
[----:B------:R-:W-:Y:S01]  /*13f0*/  UMOV UR27, 0x40004040 ;  /* 0x40004040001b7882 */ /* 0x000fe20000000000 */
[----:B------:R-:W-:Y:S01]  /*1400*/  UMOV UR25, 0x40004040 ;  /* 0x4000404000197882 */ /* 0x000fe20000000000 */
[----:B------:R-:W-:Y:S01]  /*1410*/  UMOV UR31, 0x40004040 ;  /* 0x40004040001f7882 */ /* 0x000fe20000000000 */
[----:B------:R-:W-:Y:S01]  /*1420*/  UMOV UR29, 0x40004040 ;  /* 0x40004040001d7882 */ /* 0x000fe20000000000 */
[----:B------:R-:W-:Y:S01]  /*1430*/  UMOV UR35, 0x40004040 ;  /* 0x4000404000237882 */ /* 0x000fe20000000000 */
[----:B------:R-:W-:Y:S01]  /*1440*/  UMOV UR33, 0x40004040 ;  /* 0x4000404000217882 */ /* 0x000fe20000000000 */
[----:B-1----:R-:W-:Y:S02]  /*1450*/  R2UR UR22, R2 ;  /* 0x00000000021672ca */ /* 0x002fe400000e0000 */
[----:B------:R-:W-:Y:S02]  /*1460*/  R2UR UR20, R5 ;  /* 0x00000000051472ca */ /* 0x000fe400000e0000 */
[----:B------:R-:W-:Y:S04]  /*1470*/  SEL R5, RZ, 0x1, P0 ;  /* 0x00000001ff057807 */ /* 0x000fe80000000000 */
[----:B------:R-:W-:Y:S05]  /*1480*/  LOP3.LUT R4, R4, R5, RZ, 0x3c, !PT ;  /* 0x0000000504047212 */ /* 0x000fea00078e3cff */
[----:B------:R-:W-:Y:S01]  /*1490*/  UIADD3 UR26, UPT, UPT, UR22, 0x2, URZ ;  /* 0x00000002161a7890 */ /* 0x000fe2000fffe0ff */
[----:B------:R-:W-:Y:S01]  /*14a0*/  IMAD.U32 R13, R4, -0x80000000, RZ ;  /* 0x80000000040d7824 */ /* 0x000fe200078e00ff */
[----:B------:R-:W-:Y:S01]  /*14b0*/  UIADD3 UR24, UPT, UPT, UR20, 0x2, URZ ;  /* 0x0000000214187890 */ /* 0x000fe2000fffe0ff */
[----:B------:R1:W-:Y:S01]  /*14c0*/  UTCQMMA gdesc[UR22], gdesc[UR20], tmem[UR12], tmem[UR14], idesc[UR15], tmem[UR6], UP0 ;  /* 0x00060e1416007dea */ /* 0x0003e2000800030c */
[----:B------:R-:W-:Y:S02]  /*14d0*/  UIADD3 UR30, UPT, UPT, UR22, 0x4, URZ ;  /* 0x00000004161e7890 */ /* 0x000fe4000fffe0ff */
[----:B------:R-:W-:Y:S02]  /*14e0*/  UIADD3 UR28, UPT, UPT, UR20, 0x4, URZ ;  /* 0x00000004141c7890 */ /* 0x000fe4000fffe0ff */
[----:B------:R-:W-:Y:S02]  /*14f0*/  UIADD3 UR34, UPT, UPT, UR22, 0x6, URZ ;  /* 0x0000000616227890 */ /* 0x000fe4000fffe0ff */
[----:B------:R-:W-:Y:S01]  /*1500*/  UIADD3 UR32, UPT, UPT, UR20, 0x6, URZ ;  /* 0x0000000614207890 */ /* 0x000fe2000fffe0ff */
[----:B------:R1:W-:Y:S04]  /*1510*/  UTCQMMA gdesc[UR26], gdesc[UR24], tmem[UR12], tmem[UR14], idesc[UR15], tmem[UR6], UPT ;  /* 0x00060e181a007dea */ /* 0x0003e8000b80030c */
[----:B------:R1:W-:Y:S04]  /*1520*/  UTCQMMA gdesc[UR30], gdesc[UR28], tmem[UR12], tmem[UR14], idesc[UR15], tmem[UR6], UPT ;  /* 0x00060e1c1e007dea */ /* 0x0003e8000b80030c */
[----:B------:R1:W-:Y:S01]  /*1530*/  UTCQMMA gdesc[UR34], gdesc[UR32], tmem[UR12], tmem[UR14], idesc[UR15], tmem[UR6], UPT ;  /* 0x00060e2022007dea */ /* 0x0003e2000b80030c */
[----:B------:R1:W-:Y:S01]  /*1540*/  UTCBAR [UR13], URZ ;  /* 0x000000ff0d0073e9 */ /* 0x0003e200080000ff */
[----:B------:R-:W2:Y:S02]  /*1550*/  SYNCS.PHASECHK.TRANS64.TRYWAIT P0, [UR9+0x31840], R13 ;  /* 0x0318400dff0075a7 */ /* 0x000ea40008001109 */
[----:B-12---:R-:W-:Y:S05]  /*1560*/  @!P0 BRA `(.L_x_21) ;  /* 0x0000003c008c8947 */ /* 0x006fea0003800000 */
.L_x_77:
[----:B------:R-:W-:Y:S01]  /*1570*/  ELECT P0, URZ, PT ;  /* 0x0000000000ff782f */ /* 0x000fe20003800000 */
[----:B------:R-:W-:Y:S01]  /*1580*/  SHFL.IDX PT, R2, R9, R10, 0x1f ;  /* 0x00001f0a09027589 */ /* 0x000fe200000e0000 */
[----:B------:R-:W-:Y:S02]  /*1590*/  UIADD3 UR9, UPT, UPT, UR9, 0x31820, URZ ;  /* 0x0003182009097890 */ /* 0x000fe4000fffe0ff */
[----:B------:R-:W-:Y:S05]  /*15a0*/  UISETP.NE.AND UP0, UPT, UR16, -0x2, UPT ;  /* 0xfffffffe1000788c */ /* 0x000fea000bf05270 */
[----:B-1----:R-:W1:Y:S01]  /*15b0*/  SHFL.IDX PT, R0, R8, R10, 0x1f ;  /* 0x00001f0a08007589 */ /* 0x002e6200000e0000 */
[----:B------:R-:W-:Y:S01]  /*15c0*/  NOP ;  /* 0x0000000000007918 */ /* 0x000fe20000000000 */
[----:B------:R-:W-:Y:S02]  /*15d0*/  NOP ;  /* 0x0000000000007918 */ /* 0x000fe40000000000 */
[C---:B------:R-:W-:Y:S01]  /*15e0*/  @P0 IMAD.SHL.U32 R5, R7.reuse, 0x2000, RZ ;  /* 0x0000200007050824 */ /* 0x040fe200078e00ff */
[----:B------:R-:W-:Y:S01]  /*15f0*/  UMOV UR21, 0x40004040 ;  /* 0x4000404000157882 */ /* 0x000fe20000000000 */
[----:B------:R-:W-:Y:S01]  /*1600*/  @P0 IMAD.SHL.U32 R6, R7, 0x10, RZ ;  /* 0x0000001007060824 */ /* 0x000fe200078e00ff */
[----:B------:R-:W-:Y:S01]  /*1610*/  UMOV UR15, 0x40004040 ;  /* 0x40004040000f7882 */ /* 0x000fe20000000000 */
[----:B------:R-:W-:Y:S01]  /*1620*/  UMOV UR27, 0x40004040 ;  /* 0x40004040001b7882 */ /* 0x000fe20000000000 */
[----:B------:R-:W-:Y:S01]  /*1630*/  @P0 LOP3.LUT R5, R5, 0x6000, RZ, 0xc0, !PT ;  /* 0x0000600005050812 */ /* 0x000fe200078ec0ff */
[----:B------:R-:W-:Y:S01]  /*1640*/  UMOV UR25, 0x40004040 ;  /* 0x4000404000197882 */ /* 0x000fe20000000000 */
[----:B------:R-:W-:Y:S01]  /*1650*/  @P0 LOP3.LUT R6, R6, 0x30, RZ, 0xc0, !PT ;  /* 0x0000003006060812 */ /* 0x000fe200078ec0ff */
[----:B------:R-:W-:Y:S01]  /*1660*/  UMOV UR31, 0x40004040 ;  /* 0x40004040001f7882 */ /* 0x000fe20000000000 */
[----:B------:R-:W-:Y:S01]  /*1670*/  @P0 LOP3.LUT R5, R5, 0x8b8, RZ, 0xfc, !PT ;  /* 0x000008b805050812 */ /* 0x000fe200078efcff */
[----:B------:R-:W-:Y:S01]  /*1680*/  UMOV UR29, 0x40004040 ;  /* 0x40004040001d7882 */ /* 0x000fe20000000000 */
[----:B------:R-:W-:Y:S01]  /*1690*/  UMOV UR35, 0x40004040 ;  /* 0x4000404000237882 */ /* 0x000fe20000000000 */
[----:B------:R-:W-:Y:S01]  /*16a0*/  UMOV UR33, 0x40004040 ;  /* 0x4000404000217882 */ /* 0x000fe20000000000 */
[----:B------:R-:W-:Y:S02]  /*16b0*/  @P0 PRMT R5, R6, 0x5410, R5 ;  /* 0x0000541006050816 */ /* 0x000fe40000000005 */
[----:B-1----:R-:W-:Y:S01]  /*16c0*/  R2UR UR14, R0 ;  /* 0x00000000000e72ca */ /* 0x002fe200000e0000 */
[----:B------:R-:W-:Y:S01]  /*16d0*/  @P0 IMAD.MOV.U32 R10, RZ, RZ, RZ ;  /* 0x000000ffff0a0224 */ /* 0x000fe200078e00ff */
[----:B------:R-:W-:Y:S02]  /*16e0*/  @P0 R2UR UR13, R5 ;  /* 0x00000000050d02ca */ /* 0x000fe400000e0000 */
[----:B------:R-:W-:Y:S02]  /*16f0*/  R2UR UR20, R2 ;  /* 0x00000000021472ca */ /* 0x000fe400000e0000 */
[----:B------:R-:W-:Y:S07]  /*1700*/  @P0 R2UR UR22, R10 ;  /* 0x000000000a1602ca */ /* 0x000fee00000e0000 */
[----:B------:R-:W-:Y:S02]  /*1710*/  UIADD3 UR24, UPT, UPT, UR14, 0x2, URZ ;  /* 0x000000020e187890 */ /* 0x000fe4000fffe0ff */
[----:B------:R-:W-:Y:S01]  /*1720*/  UIADD3 UR28, UPT, UPT, UR14, 0x4, URZ ;  /* 0x000000040e1c7890 */ /* 0x000fe2000fffe0ff */
[----:B------:R-:W-:Y:S01]  /*1730*/  IMAD.U32 R11, RZ, RZ, UR13 ;  /* 0x0000000dff0b7e24 */ /* 0x000fe2000f8e00ff */
[----:B------:R-:W-:Y:S02]  /*1740*/  UIADD3 UR26, UPT, UPT, UR20, 0x2, URZ ;  /* 0x00000002141a7890 */ /* 0x000fe4000fffe0ff */
[----:B------:R-:W-:Y:S02]  /*1750*/  UIADD3 UR30, UPT, UPT, UR20, 0x4, URZ ;  /* 0x00000004141e7890 */ /* 0x000fe4000fffe0ff */
[----:B------:R-:W-:Y:S01]  /*1760*/  @P0 R2UR UR23, R11 ;  /* 0x000000000b1702ca */ /* 0x000fe200000e0000 */
[----:B------:R-:W-:Y:S02]  /*1770*/  UIADD3 UR34, UPT, UPT, UR20, 0x6, URZ ;  /* 0x0000000614227890 */ /* 0x000fe4000fffe0ff */
[----:B------:R-:W-:Y:S10]  /*1780*/  UIADD3 UR32, UPT, UPT, UR14, 0x6, URZ ;  /* 0x000000060e207890 */ /* 0x000ff4000fffe0ff */
[----:B------:R1:W-:Y:S01]  /*1790*/  UTCQMMA gdesc[UR20], gdesc[UR14], tmem[UR12], tmem[UR22], idesc[UR23], tmem[UR4], UPT ;  /* 0x0004160e14007dea */ /* 0x0003e2000b80030c */
[----:B------:R1:W-:Y:S01]  /*17a0*/  UTCQMMA gdesc[UR26], gdesc[UR24], tmem[UR12], tmem[UR22], idesc[UR23], tmem[UR4], UPT ;  /* 0x000416181a007dea */ /* 0x0003e2000b80030c */
[----:B------:R1:W-:Y:S01]  /*17b0*/  UTCQMMA gdesc[UR30], gdesc[UR28], tmem[UR12], tmem[UR22], idesc[UR23], tmem[UR4], UPT ;  /* 0x0004161c1e007dea */ /* 0x0003e2000b80030c */
[----:B------:R1:W-:Y:S01]  /*17c0*/  UTCQMMA gdesc[UR34], gdesc[UR32], tmem[UR12], tmem[UR22], idesc[UR23], tmem[UR4], UPT ;  /* 0x0004162022007dea */ /* 0x0003e2000b80030c */
[----:B------:R1:W-:Y:S01]  /*17d0*/  UTCBAR [UR9], URZ ;  /* 0x000000ff090073e9 */ /* 0x0003e200080000ff */
[----:B------:R-:W-:Y:S05]  /*17e0*/  BRA.U UP0, `(.L_x_22) ;  /* 0x0000000100087547 */ /* 0x000fea000b800000 */
[----:B------:R2:W-:Y:S01]  /*17f0*/  UTCBAR [UR11], URZ ;  /* 0x000000ff0b0073e9 */ /* 0x0005e200080000ff */
[----:B------:R-:W-:Y:S01]  /*1800*/  NOP ;  /* 0x0000000000007918 */ /* 0x000fe20000000000 */
.L_x_22:
[----:B------:R-:W-:Y:S01]  /*1810*/  UISETP.NE.AND UP0, UPT, UR10, 0x3, UPT ;  /* 0x000000030a00788c */ /* 0x000fe2000bf05270 */
[----:B------:R-:W-:Y:S01]  /*1820*/  VIADD R7, R7, 0x2 ;  /* 0x0000000207077836 */ /* 0x000fe20000000000 */
[----:B------:R-:W-:Y:S02]  /*1830*/  UIADD3 UR10, UPT, UPT, UR10, 0x1, URZ ;  /* 0x000000010a0a7890 */ /* 0x000fe4000fffe0ff */
[----:B------:R-:W-:Y:S02]  /*1840*/  UIADD3 UR17, UPT, UPT, UR17, -0x2, URZ ;  /* 0xfffffffe11117890 */ /* 0x000fe4000fffe0ff */
[----:B-1----:R-:W-:Y:S02]  /*1850*/  USEL UR15, UR10, URZ, UP0 ;  /* 0x000000ff0a0f7287 */ /* 0x002fe40008000000 */
[----:B------:R-:W-:Y:S02]  /*1860*/  UISETP.NE.AND UP0, UPT, UR17, -0x2, UPT ;  /* 0xfffffffe1100788c */ /* 0x000fe4000bf05270 */
[----:B------:R-:W-:Y:S02]  /*1870*/  UIADD3 UR16, UPT, UPT, UR16, 0x2, URZ ;  /* 0x0000000210107890 */ /* 0x000fe4000fffe0ff */
[----:B------:R-:W-:Y:S04]  /*1880*/  ISETP.NE.AND P0, PT, RZ, UR15, PT ;  /* 0x0000000fff007c0c */ /* 0x000fe8000bf05270 */
[----:B------:R-:W-:Y:S04]  /*1890*/  SEL R5, RZ, 0x1, P0 ;  /* 0x00000001ff057807 */ /* 0x000fe80000000000 */
[----:B------:R-:W-:Y:S01]  /*18a0*/  LOP3.LUT R4, R4, R5, RZ, 0x3c, !PT ;  /* 0x0000000504047212 */ /* 0x000fe200078e3cff */
[----:B------:R-:W-:Y:S06]  /*18b0*/  BRA.U UP0, `(.L_x_23) ;  /* 0xfffffff9001c7547 */ /* 0x000fec000b83ffff */
[----:B------:R-:W-:-:S13]  /*18c0*/  ISETP.NE.AND P0, PT, R3, UR18, PT ;  /* 0x0000001203007c0c */ /* 0x000fda000bf05270 */
[----:B--2---:R-:W-:Y:S05]  /*18d0*/  @!P0 EXIT ;  /* 0x000000000000894d */ /* 0x004fea0003800000 */
[----:B------:R-:W-:Y:S01]  /*18e0*/  UIADD3 UR18, UPT, UPT, UR18, 0x1, URZ ;  /* 0x0000000112127890 */ /* 0x000fe2000fffe0ff */
[----:B------:R-:W-:Y:S11]  /*18f0*/  BRA `(.L_x_24) ;  /* 0xfffffff400c87947 */ /* 0x000ff6000383ffff */
.L_x_11:
[----:B------:R-:W-:-:S13]  /*1900*/  ELECT P0, URZ, PT ;  /* 0x0000000000ff782f */ /* 0x000fda0003800000 */
[----:B------:R-:W-:Y:S05]  /*1910*/  @!P0 BRA `(.L_x_13) ;  /* 0x0000001800d88947 */ /* 0x000fea0003800000 */
[----:B------:R-:W1:Y:S02]  /*1920*/  S2UR UR4, SR_CTAID.X ;  /* 0x00000000000479c3 */ /* 0x000e640000002500 */
[----:B-1----:R-:W-:-:S13]  /*1930*/  ISETP.LE.U32.AND P0, PT, R0, UR4, PT ;  /* 0x0000000400007c0c */ /* 0x002fda000bf03070 */
[----:B------:R-:W-:Y:S05]  /*1940*/  @P0 EXIT ;  /* 0x000000000000094d */ /* 0x000fea0003800000 */
[----:B------:R-:W1:Y:S01]  /*1950*/  S2R R8, SR_CgaCtaId ;  /* 0x0000000000087919 */ /* 0x000e620000008800 */
[----:B------:R-:W-:Y:S01]  /*1960*/  IMAD.U32 R13, RZ, RZ, UR4 ;  /* 0x00000004ff0d7e24 */ /* 0x000fe2000f8e00ff */
[----:B------:R-:W2:Y:S04]  /*1970*/  LDC.64 R22, c[0x0][0x380] ;  /* 0x0000e000ff167b82 */ /* 0x000ea80000000a00 */
[----:B------:R-:W-:Y:S02]  /*1980*/  LOP3.LUT R3, RZ, R13, RZ, 0x33, !PT ;  /* 0x0000000dff037212 */ /* 0x000fe400078e33ff */
[----:B------:R-:W-:Y:S02]  /*1990*/  PRMT R12, R13, 0x7610, R12 ;  /* 0x000076100d0c7816 */ /* 0x000fe4000000000c */
[----:B------:R-:W3:Y:S01]  /*19a0*/  LDC.64 R16, c[0x0][0x348] ;  /* 0x0000d200ff107b82 */ /* 0x000ee20000000a00 */
[----:B------:R-:W-:-:S04]  /*19b0*/  IMAD.IADD R3, R0, 0x1, R3 ;  /* 0x0000000100037824 */ /* 0x000fc800078e0203 */
[----:B------:R-:W-:Y:S01]  /*19c0*/  IMAD.HI.U32 R10, R3, 0x3a196b1f, RZ ;  /* 0x3a196b1f030a7827 */ /* 0x000fe200078e00ff */
[----:B------:R-:W-:Y:S02]  /*19d0*/  MOV R3, 0x400 ;  /* 0x0000040000037802 */ /* 0x000fe40000000f00 */
[----:B------:R-:W4:Y:S02]  /*19e0*/  LDC.64 R6, c[0x0][0x358] ;  /* 0x0000d600ff067b82 */ /* 0x000f240000000a00 */
[----:B------:R-:W-:-:S05]  /*19f0*/  SHF.R.U32.HI R10, RZ, 0x5, R10 ;  /* 0x00000005ff0a7819 */ /* 0x000fca000001160a */
[----:B------:R-:W-:Y:S01]  /*1a00*/  IMAD.MOV R10, RZ, RZ, -R10 ;  /* 0x000000ffff0a7224 */ /* 0x000fe200078e0a0a */
[----:B-1----:R-:W-:-:S07]  /*1a10*/  LEA R8, R8, R3, 0x18 ;  /* 0x0000000308087211 */ /* 0x002fce00078ec0ff */
.L_x_41:
[----:B------:R-:W-:Y:S01]  /*1a20*/  SHF.R.U32.HI R3, RZ, 0x5, R13 ;  /* 0x00000005ff037819 */ /* 0x000fe2000001160d */
[----:B------:R-:W-:Y:S05]  /*1a30*/  YIELD ;  /* 0x0000000000007946 */ /* 0x000fea0003800000 */
[----:B------:R-:W-:Y:S02]  /*1a40*/  LOP3.LUT R3, R3, 0x7fffff0, RZ, 0xc0, !PT ;  /* 0x07fffff003037812 */ /* 0x000fe400078ec0ff */
[----:B------:R-:W-:Y:S02]  /*1a50*/  LOP3.LUT R34, R12, 0x1ff, RZ, 0xc0, !PT ;  /* 0x000001ff0c227812 */ /* 0x000fe400078ec0ff */
[----:B------:R-:W-:Y:S02]  /*1a60*/  VIADDMNMX.U32 R39, R2, -R3, 0x10, PT ;  /* 0x0000001002277446 */ /* 0x000fe40003800803 */
[----:B--234-:R-:W-:Y:S02]  /*1a70*/  MOV R4, 0x1a90 ;  /* 0x00001a9000047802 */ /* 0x01cfe40000000f00 */
[----:B--234-:R-:W-:Y:S05]  /*1a80*/  CALL.REL.NOINC `($__internal_3_$__cuda_sm20_div_u16) ;  /* 0x00000040001c7944 */ /* 0x01cfea0003c00000 */
[----:B------:R-:W-:Y:S01]  /*1a90*/  IMAD.MOV.U32 R11, RZ, RZ, -0x80000000 ;  /* 0x80000000ff0b7424 */ /* 0x000fe200078e00ff */
[----:B------:R-:W-:Y:S02]  /*1aa0*/  PRMT R39, R39, 0x9910, RZ ;  /* 0x0000991027277816 */ /* 0x000fe400000000ff */
[----:B------:R-:W-:Y:S01]  /*1ab0*/  PRMT R4, R0, 0x9910, RZ ;  /* 0x0000991000047816 */ /* 0x000fe200000000ff */
[----:B------:R-:W1:Y:S04]  /*1ac0*/  SYNCS.PHASECHK.TRANS64.TRYWAIT P0, [R8+URZ+0x31820], R11 ;  /* 0x0318200b080075a7 */ /* 0x000e6800080011ff */
[----:B------:R-:W-:Y:S04]  /*1ad0*/  IMAD R4, R39, R4, RZ ;  /* 0x0000000427047224 */ /* 0x000fe800078e02ff */
[----:B------:R-:W-:Y:S05]  /*1ae0*/  IMAD.MOV R4, RZ, RZ, -R4 ;  /* 0x000000ffff047224 */ /* 0x000fea00078e0a04 */
[----:B------:R-:W-:Y:S04]  /*1af0*/  PRMT R5, R4, 0x7710, RZ ;  /* 0x0000771004057816 */ /* 0x000fe800000000ff */
[----:B------:R-:W-:Y:S04]  /*1b00*/  IADD3 R4, PT, PT, R34, R5, RZ ;  /* 0x0000000522047210 */ /* 0x000fe80007ffe0ff */
[----:B------:R-:W-:Y:S05]  /*1b10*/  LOP3.LUT R4, R4, 0xffff, RZ, 0xc0, !PT ;  /* 0x0000ffff04047812 */ /* 0x000fea00078ec0ff */
[----:B------:R-:W-:Y:S01]  /*1b20*/  IMAD.IADD R9, R3, 0x1, R4 ;  /* 0x0000000103097824 */ /* 0x000fe200078e0204 */
[----:B-1----:R-:W-:Y:S06]  /*1b30*/  @!P0 BRA `(.L_x_25) ;  /* 0x0000003800348947 */ /* 0x002fec0003800000 */
.L_x_78:
[----:B------:R-:W-:Y:S01]  /*1b40*/  R2UR UR4, R6 ;  /* 0x00000000060472ca */ /* 0x000fe200000e0000 */
[----:B------:R-:W-:Y:S01]  /*1b50*/  IMAD.SHL.U32 R9, R9, 0x80, RZ ;  /* 0x0000008009097824 */ /* 0x000fe200078e00ff */
[----:B------:R-:W-:Y:S01]  /*1b60*/  R2UR UR5, R7 ;  /* 0x00000000070572ca */ /* 0x000fe200000e0000 */
[----:B------:R-:W-:Y:S01]  /*1b70*/  UMOV UR14, URZ ;  /* 0x000000ff000e7c82 */ /* 0x000fe20008000000 */
[----:B------:R-:W-:Y:S01]  /*1b80*/  LOP3.LUT R0, R0, 0xffff, RZ, 0xc0, !PT ;  /* 0x0000ffff00007812 */ /* 0x000fe200078ec0ff */
[----:B------:R-:W-:Y:S01]  /*1b90*/  UMOV UR6, 0x0 ;  /* 0x0000000000067882 */ /* 0x000fe20000000000 */
[C---:B------:R-:W-:Y:S01]  /*1ba0*/  LEA R4, P0, R9.reuse, R22, 0x2 ;  /* 0x0000001609047211 */ /* 0x040fe200078010ff */
[----:B------:R-:W-:Y:S01]  /*1bb0*/  UMOV UR7, 0x10000000 ;  /* 0x1000000000077882 */ /* 0x000fe20000000000 */
[C---:B------:R-:W-:Y:S01]  /*1bc0*/  IADD3 R40, P3, PT, R16.reuse, 0x40, RZ ;  /* 0x0000004010287810 */ /* 0x040fe20007f7e0ff */
[----:B------:R-:W-:Y:S01]  /*1bd0*/  UMOV UR10, UR14 ;  /* 0x0000000e000a7c82 */ /* 0x000fe20008000000 */
[C---:B-1----:R-:W-:Y:S01]  /*1be0*/  LEA.HI.X R5, R9.reuse, R23, RZ, 0x2, P0 ;  /* 0x0000001709057211 */ /* 0x042fe200000f14ff */
[----:B------:R-:W-:Y:S01]  /*1bf0*/  UMOV UR23, URZ ;  /* 0x000000ff00177c82 */ /* 0x000fe20008000000 */
[----:B------:R-:W-:Y:S01]  /*1c00*/  IADD3 R34, P0, PT, R16, 0x1c0, RZ ;  /* 0x000001c010227810 */ /* 0x000fe20007f1e0ff */
[----:B------:R-:W-:Y:S01]  /*1c10*/  IMAD R0, R0, 0xe0, RZ ;  /* 0x000000e000007824 */ /* 0x000fe200078e02ff */
[----:B------:R-:W-:Y:S01]  /*1c20*/  IADD3 R38, P2, PT, R16, 0xc0, RZ ;  /* 0x000000c010267810 */ /* 0x000fe20007f5e0ff */
[----:B------:R-:W-:Y:S01]  /*1c30*/  VIADD R20, R8, 0x31800 ;  /* 0x0003180008147836 */ /* 0x000fe20000000000 */
[----:B------:R-:W-:Y:S01]  /*1c40*/  R2UR UR30, R40 ;  /* 0x00000000281e72ca */ /* 0x000fe200000e0000 */
[----:B------:R-:W2:Y:S01]  /*1c50*/  LDG.E.CONSTANT R5, desc[UR4][R4.64] ;  /* 0x0000000404057981 */ /* 0x000ea2000c1e9900 */
[----:B------:R-:W-:Y:S01]  /*1c60*/  R2UR UR15, R9 ;  /* 0x00000000090f72ca */ /* 0x000fe200000e0000 */
[----:B------:R-:W-:Y:S01]  /*1c70*/  VIADD R15, R8, 0x4000 ;  /* 0x00004000080f7836 */ /* 0x000fe20000000000 */
[----:B------:R-:W-:Y:S01]  /*1c80*/  R2UR UR13, R20 ;  /* 0x00000000140d72ca */ /* 0x000fe200000e0000 */
[--C-:B------:R-:W-:Y:S01]  /*1c90*/  IMAD.X R41, RZ, RZ, R17.reuse, P3 ;  /* 0x000000ffff297224 */ /* 0x100fe200018e0611 */
[----:B------:R-:W-:Y:S01]  /*1ca0*/  IADD3 R36, P1, PT, R16, 0x140, RZ ;  /* 0x0000014010247810 */ /* 0x000fe20007f3e0ff */
[--C-:B------:R-:W-:Y:S01]  /*1cb0*/  IMAD.X R35, RZ, RZ, R17.reuse, P0 ;  /* 0x000000ffff237224 */ /* 0x100fe200000e0611 */
[----:B------:R-:W-:Y:S01]  /*1cc0*/  R2UR UR12, R15 ;  /* 0x000000000f0c72ca */ /* 0x000fe200000e0000 */
[----:B------:R-:W-:Y:S01]  /*1cd0*/  VIADD R14, R8, 0x14000 ;  /* 0x00014000080e7836 */ /* 0x000fe20000000000 */
[----:B------:R-:W-:Y:S01]  /*1ce0*/  R2UR UR31, R41 ;  /* 0x00000000291f72ca */ /* 0x000fe200000e0000 */
[--C-:B------:R-:W-:Y:S01]  /*1cf0*/  IMAD.X R39, RZ, RZ, R17.reuse, P2 ;  /* 0x000000ffff277224 */ /* 0x100fe200010e0611 */
[----:B------:R-:W-:Y:S01]  /*1d00*/  R2UR UR28, R38 ;  /* 0x00000000261c72ca */ /* 0x000fe200000e0000 */
[----:B------:R-:W-:Y:S01]  /*1d10*/  VIADD R19, R8, 0x30000 ;  /* 0x0003000008137836 */ /* 0x000fe20000000000 */
[----:B------:R-:W-:Y:S01]  /*1d20*/  R2UR UR8, R14 ;  /* 0x000000000e0872ca */ /* 0x000fe200000e0000 */
[----:B------:R-:W-:Y:S01]  /*1d30*/  IMAD.X R37, RZ, RZ, R17, P1 ;  /* 0x000000ffff257224 */ /* 0x000fe200008e0611 */
[----:B------:R-:W-:Y:S01]  /*1d40*/  R2UR UR29, R39 ;  /* 0x00000000271d72ca */ /* 0x000fe200000e0000 */
[----:B------:R-:W-:Y:S01]  /*1d50*/  UMOV UR9, UR13 ;  /* 0x0000000d00097c82 */ /* 0x000fe20008000000 */
[----:B------:R-:W-:Y:S01]  /*1d60*/  R2UR UR26, R36 ;  /* 0x00000000241a72ca */ /* 0x000fe200000e0000 */
[----:B------:R-:W-:Y:S01]  /*1d70*/  VIADD R18, R8, 0x30800 ;  /* 0x0003080008127836 */ /* 0x000fe20000000000 */
[----:B------:R-:W-:Y:S01]  /*1d80*/  R2UR UR27, R37 ;  /* 0x00000000251b72ca */ /* 0x000fe200000e0000 */
[----:B------:R-:W-:Y:S01]  /*1d90*/  UMOV UR21, UR13 ;  /* 0x0000000d00157c82 */ /* 0x000fe20008000000 */
[----:B------:R-:W-:Y:S01]  /*1da0*/  R2UR UR20, R19 ;  /* 0x00000000131472ca */ /* 0x000fe200000e0000 */
[----:B------:R1:W-:Y:S01]  /*1db0*/  UTMALDG.2D [UR12], [UR30], desc[UR6] ;  /* 0x0000060c1e0075b4 */ /* 0x0003e20008009000 */
[----:B------:R-:W-:Y:S01]  /*1dc0*/  R2UR UR24, R34 ;  /* 0x00000000221872ca */ /* 0x000fe200000e0000 */
[----:B------:R-:W-:Y:S01]  /*1dd0*/  UMOV UR22, UR15 ;  /* 0x0000000f00167c82 */ /* 0x000fe20008000000 */
[----:B------:R-:W-:Y:S01]  /*1de0*/  R2UR UR25, R35 ;  /* 0x00000000231972ca */ /* 0x000fe200000e0000 */
[----:B------:R-:W-:Y:S01]  /*1df0*/  IMAD.MOV.U32 R31, RZ, RZ, 0xb580 ;  /* 0x0000b580ff1f7424 */ /* 0x000fe200078e00ff */
[----:B------:R-:W-:Y:S01]  /*1e00*/  R2UR UR18, R0 ;  /* 0x00000000001272ca */ /* 0x000fe200000e0000 */
[----:B------:R-:W-:Y:S01]  /*1e10*/  UMOV UR17, UR13 ;  /* 0x0000000d00117c82 */ /* 0x000fe20008000000 */
[----:B------:R-:W-:Y:S01]  /*1e20*/  R2UR UR16, R18 ;  /* 0x00000000121072ca */ /* 0x000fe200000e0000 */
[C---:B------:R-:W-:Y:S02]  /*1e30*/  VIADD R29, R8.reuse, 0x31808 ;  /* 0x00031808081d7836 */ /* 0x040fe40000000000 */
[C---:B------:R-:W-:Y:S02]  /*1e40*/  VIADD R30, R8.reuse, 0x8000 ;  /* 0x00008000081e7836 */ /* 0x040fe40000000000 */
[----:B------:R-:W-:Y:S02]  /*1e50*/  VIADD R28, R8, 0x1b000 ;  /* 0x0001b000081c7836 */ /* 0x000fe40000000000 */
[C---:B--2---:R-:W-:Y:S01]  /*1e60*/  IMAD R3, R5.reuse, 0x1c00, R0 ;  /* 0x00001c0005037824 */ /* 0x044fe200078e0200 */
[----:B------:R-:W-:Y:S02]  /*1e70*/  ISETP.GT.AND P0, PT, R5, RZ, PT ;  /* 0x000000ff0500720c */ /* 0x000fe40003f04270 */
[----:B------:R-:W-:Y:S02]  /*1e80*/  VIMNMX R21, PT, PT, RZ, R5, !PT ;  /* 0x00000005ff157248 */ /* 0x000fe40007fe0100 */
[----:B------:R-:W-:Y:S02]  /*1e90*/  SEL R32, R3, R0, P0 ;  /* 0x0000000003207207 */ /* 0x000fe40000000000 */
[----:B------:R-:W-:Y:S02]  /*1ea0*/  R2UR UR19, R21 ;  /* 0x00000000151372ca */ /* 0x000fe400000e0000 */
[----:B------:R-:W-:Y:S11]  /*1eb0*/  R2UR UR11, R32 ;  /* 0x00000000200b72ca */ /* 0x000ff600000e0000 */
[----:B------:R-:W-:Y:S02]  /*1ec0*/  USHF.L.U32 UR19, UR19, 0x2, URZ ;  /* 0x0000000213137899 */ /* 0x000fe400080006ff */
[----:B------:R1:W-:Y:S01]  /*1ed0*/  UTMALDG.2D [UR8], [UR28], desc[UR6] ;  /* 0x000006081c0075b4 */ /* 0x0003e20008009000 */
[----:B------:R1:W-:Y:S06]  /*1ee0*/  UTMALDG.2D [UR20], [UR26], desc[UR6] ;  /* 0x000006141a0075b4 */ /* 0x0003ec0008009000 */
[----:B------:R1:W-:Y:S01]  /*1ef0*/  UTMALDG.2D [UR16], [UR24], desc[UR6] ;  /* 0x00000610180075b4 */ /* 0x0003e20008009000 */
[----:B------:R1:W-:Y:S01]  /*1f00*/  SYNCS.ARRIVE.TRANS64 RZ, [R8+URZ+0x31800], R31 ;  /* 0x0318001f08ff79a7 */ /* 0x0003e200080000ff */
[----:B------:R-:W2:Y:S02]  /*1f10*/  SYNCS.PHASECHK.TRANS64.TRYWAIT P0, [R8+URZ+0x31828], R11 ;  /* 0x0318280b080075a7 */ /* 0x000ea400080011ff */
[----:B-12---:R-:W-:Y:S05]  /*1f20*/  @!P0 BRA `(.L_x_26) ;  /* 0x0000003400548947 */ /* 0x006fea0003800000 */
.L_x_79:
[----:B------:R-:W-:Y:S01]  /*1f30*/  R2UR UR9, R29 ;  /* 0x000000001d0972ca */ /* 0x000fe200000e0000 */
[----:B------:R-:W-:Y:S01]  /*1f40*/  UMOV UR14, 0x0 ;  /* 0x00000000000e7882 */ /* 0x000fe20000000000 */
[----:B------:R-:W-:Y:S01]  /*1f50*/  R2UR UR16, R40 ;  /* 0x00000000281072ca */ /* 0x000fe200000e0000 */
[----:B------:R-:W-:Y:S01]  /*1f60*/  UMOV UR15, 0x10000000 ;  /* 0x10000000000f7882 */ /* 0x000fe20000000000 */
[----:B------:R-:W-:Y:S01]  /*1f70*/  R2UR UR17, R41 ;  /* 0x00000000291172ca */ /* 0x000fe200000e0000 */
[----:B------:R-:W-:Y:S01]  /*1f80*/  UMOV UR10, 0x80 ;  /* 0x00000080000a7882 */ /* 0x000fe20000000000 */
[----:B------:R-:W-:Y:S01]  /*1f90*/  R2UR UR11, R9 ;  /* 0x00000000090b72ca */ /* 0x000fe200000e0000 */
[----:B------:R-:W-:Y:S01]  /*1fa0*/  IMAD.MOV.U32 R27, RZ, RZ, 0xb000 ;  /* 0x0000b000ff1b7424 */ /* 0x000fe200078e00ff */
[----:B------:R-:W-:Y:S01]  /*1fb0*/  R2UR UR8, R30 ;  /* 0x000000001e0872ca */ /* 0x000fe200000e0000 */
[----:B------:R-:W-:Y:S01]  /*1fc0*/  UMOV UR6, 0x80 ;  /* 0x0000008000067882 */ /* 0x000fe20000000000 */
[----:B------:R-:W-:Y:S01]  /*1fd0*/  R2UR UR12, R38 ;  /* 0x00000000260c72ca */ /* 0x000fe200000e0000 */
[----:B------:R-:W-:Y:S01]  /*1fe0*/  VIADD R25, R8, 0x31810 ;  /* 0x0003181008197836 */ /* 0x000fe20000000000 */
[----:B------:R-:W-:Y:S01]  /*1ff0*/  R2UR UR13, R39 ;  /* 0x00000000270d72ca */ /* 0x000fe200000e0000 */
[----:B------:R-:W-:Y:S01]  /*2000*/  UMOV UR5, UR9 ;  /* 0x0000000900057c82 */ /* 0x000fe20008000000 */
[----:B------:R-:W-:Y:S01]  /*2010*/  R2UR UR7, R32 ;  /* 0x00000000200772ca */ /* 0x000fe200000e0000 */
[----:B------:R-:W-:Y:S01]  /*2020*/  VIADD R24, R8, 0x22000 ;  /* 0x0002200008187836 */ /* 0x000fe20000000000 */
[----:B------:R-:W-:Y:S01]  /*2030*/  R2UR UR4, R28 ;  /* 0x000000001c0472ca */ /* 0x000fe200000e0000 */
[----:B------:R-:W-:Y:S04]  /*2040*/  VIADD R26, R8, 0xc000 ;  /* 0x0000c000081a7836 */ /* 0x000fe80000000000 */
[----:B------:R2:W-:Y:S08]  /*2050*/  UTMALDG.2D [UR8], [UR16], desc[UR14] ;  /* 0x00000e08100075b4 */ /* 0x0005f00008009000 */
[----:B------:R2:W-:Y:S01]  /*2060*/  UTMALDG.2D [UR4], [UR12], desc[UR14] ;  /* 0x00000e040c0075b4 */ /* 0x0005e20008009000 */
[----:B------:R2:W-:Y:S01]  /*2070*/  SYNCS.ARRIVE.TRANS64 RZ, [R8+URZ+0x31808], R27 ;  /* 0x0318081b08ff79a7 */ /* 0x0005e200080000ff */
[----:B------:R-:W3:Y:S02]  /*2080*/  SYNCS.PHASECHK.TRANS64.TRYWAIT P0, [R8+URZ+0x31830], R11 ;  /* 0x0318300b080075a7 */ /* 0x000ee400080011ff */
[----:B--23--:R-:W-:Y:S05]  /*2090*/  @!P0 BRA `(.L_x_27) ;  /* 0x0000003400148947 */ /* 0x00cfea0003800000 */
.L_x_80:
[----:B------:R-:W-:Y:S01]  /*20a0*/  R2UR UR9, R25 ;  /* 0x00000000190972ca */ /* 0x000fe200000e0000 */
[----:B------:R-:W-:Y:S01]  /*20b0*/  UMOV UR14, 0x0 ;  /* 0x00000000000e7882 */ /* 0x000fe20000000000 */
[----:B------:R-:W-:Y:S01]  /*20c0*/  R2UR UR16, R40 ;  /* 0x00000000281072ca */ /* 0x000fe200000e0000 */
[----:B------:R-:W-:Y:S01]  /*20d0*/  UMOV UR15, 0x10000000 ;  /* 0x10000000000f7882 */ /* 0x000fe20000000000 */
[----:B------:R-:W-:Y:S01]  /*20e0*/  R2UR UR17, R41 ;  /* 0x00000000291172ca */ /* 0x000fe200000e0000 */
[----:B------:R-:W-:Y:S01]  /*20f0*/  UMOV UR10, 0x100 ;  /* 0x00000100000a7882 */ /* 0x000fe20000000000 */
[----:B------:R-:W-:Y:S01]  /*2100*/  R2UR UR11, R9 ;  /* 0x00000000090b72ca */ /* 0x000fe200000e0000 */
[----:B------:R-:W-:Y:S01]  /*2110*/  UMOV UR6, 0x100 ;  /* 0x0000010000067882 */ /* 0x000fe20000000000 */
[----:B------:R-:W-:Y:S01]  /*2120*/  R2UR UR8, R26 ;  /* 0x000000001a0872ca */ /* 0x000fe200000e0000 */
[----:B------:R-:W-:Y:S01]  /*2130*/  VIADD R4, R8, 0x31818 ;  /* 0x0003181808047836 */ /* 0x000fe20000000000 */
[----:B------:R-:W-:Y:S01]  /*2140*/  R2UR UR12, R38 ;  /* 0x00000000260c72ca */ /* 0x000fe200000e0000 */
[----:B------:R-:W-:Y:S01]  /*2150*/  VIADD R3, R8, 0x29000 ;  /* 0x0002900008037836 */ /* 0x000fe20000000000 */
[----:B------:R-:W-:Y:S01]  /*2160*/  R2UR UR13, R39 ;  /* 0x00000000270d72ca */ /* 0x000fe200000e0000 */
[----:B------:R-:W-:Y:S01]  /*2170*/  UMOV UR5, UR9 ;  /* 0x0000000900057c82 */ /* 0x000fe20008000000 */
[----:B------:R-:W-:Y:S01]  /*2180*/  R2UR UR7, R32 ;  /* 0x00000000200772ca */ /* 0x000fe200000e0000 */
[----:B-1----:R-:W-:Y:S01]  /*2190*/  VIADD R5, R8, 0x10000 ;  /* 0x0001000008057836 */ /* 0x002fe20000000000 */
[----:B------:R-:W-:Y:S05]  /*21a0*/  R2UR UR4, R24 ;  /* 0x00000000180472ca */ /* 0x000fea00000e0000 */
[----:B------:R1:W-:Y:S08]  /*21b0*/  UTMALDG.2D [UR8], [UR16], desc[UR14] ;  /* 0x00000e08100075b4 */ /* 0x0003f00008009000 */
[----:B------:R1:W-:Y:S01]  /*21c0*/  UTMALDG.2D [UR4], [UR12], desc[UR14] ;  /* 0x00000e040c0075b4 */ /* 0x0003e20008009000 */
[----:B------:R1:W-:Y:S01]  /*21d0*/  SYNCS.ARRIVE.TRANS64 RZ, [R8+URZ+0x31810], R27 ;  /* 0x0318101b08ff79a7 */ /* 0x0003e200080000ff */
[----:B------:R-:W2:Y:S02]  /*21e0*/  SYNCS.PHASECHK.TRANS64.TRYWAIT P0, [R8+URZ+0x31838], R11 ;  /* 0x0318380b080075a7 */ /* 0x000ea400080011ff */
[----:B-12---:R-:W-:Y:S05]  /*21f0*/  @!P0 BRA `(.L_x_28) ;  /* 0x0000003000d88947 */ /* 0x006fea0003800000 */
.L_x_81:
        /* <DEDUP_REMOVED lines=8> */
[----:B------:R-:W-:Y:S02]  /*2280*/  R2UR UR8, R5 ;  /* 0x00000000050872ca */ /* 0x000fe400000e0000 */
[----:B------:R-:W-:Y:S02]  /*2290*/  R2UR UR12, R38 ;  /* 0x00000000260c72ca */ /* 0x000fe400000e0000 */
[----:B------:R-:W-:Y:S01]  /*22a0*/  R2UR UR13, R39 ;  /* 0x00000000270d72ca */ /* 0x000fe200000e0000 */
[----:B------:R-:W-:Y:S01]  /*22b0*/  UMOV UR5, UR9 ;  /* 0x0000000900057c82 */ /* 0x000fe20008000000 */
[----:B------:R-:W-:Y:S02]  /*22c0*/  R2UR UR7, R32 ;  /* 0x00000000200772ca */ /* 0x000fe400000e0000 */
[----:B------:R-:W-:Y:S05]  /*22d0*/  R2UR UR4, R3 ;  /* 0x00000000030472ca */ /* 0x000fea00000e0000 */
[----:B------:R2:W-:Y:S08]  /*22e0*/  UTMALDG.2D [UR8], [UR16], desc[UR14] ;  /* 0x00000e08100075b4 */ /* 0x0005f00008009000 */
[----:B------:R2:W-:Y:S01]  /*22f0*/  UTMALDG.2D [UR4], [UR12], desc[UR14] ;  /* 0x00000e040c0075b4 */ /* 0x0005e20008009000 */
[----:B------:R2:W-:Y:S01]  /*2300*/  SYNCS.ARRIVE.TRANS64 RZ, [R8+URZ+0x31818], R27 ;  /* 0x0318181b08ff79a7 */ /* 0x0005e200080000ff */
[----:B------:R-:W3:Y:S02]  /*2310*/  SYNCS.PHASECHK.TRANS64.TRYWAIT P0, [R8+URZ+0x31820], RZ ;  /* 0x031820ff080075a7 */ /* 0x000ee400080011ff */
[----:B--23--:R-:W-:Y:S05]  /*2320*/  @!P0 BRA `(.L_x_29) ;  /* 0x0000003000a88947 */ /* 0x00cfea0003800000 */
.L_x_82:
        /* <DEDUP_REMOVED lines=11> */
[----:B------:R-:W-:Y:S01]  /*23e0*/  R2UR UR27, R39 ;  /* 0x00000000271b72ca */ /* 0x000fe200000e0000 */
[----:B------:R-:W-:Y:S01]  /*23f0*/  UMOV UR5, UR9 ;  /* 0x0000000900057c82 */ /* 0x000fe20008000000 */
[----:B------:R-:W-:Y:S01]  /*2400*/  R2UR UR4, R14 ;  /* 0x000000000e0472ca */ /* 0x000fe200000e0000 */
[----:B------:R-:W-:Y:S01]  /*2410*/  UMOV UR17, UR9 ;  /* 0x0000000900117c82 */ /* 0x000fe20008000000 */
[----:B------:R-:W-:Y:S01]  /*2420*/  R2UR UR7, R32 ;  /* 0x00000000200772ca */ /* 0x000fe200000e0000 */
[----:B------:R-:W-:Y:S01]  /*2430*/  UMOV UR13, UR9 ;  /* 0x00000009000d7c82 */ /* 0x000fe20008000000 */
[----:B------:R-:W-:Y:S02]  /*2440*/  R2UR UR15, R21 ;  /* 0x00000000150f72ca */ /* 0x000fe400000e0000 */
[----:B------:R-:W-:Y:S01]  /*2450*/  R2UR UR22, R36 ;  /* 0x00000000241672ca */ /* 0x000fe200000e0000 */
[----:B------:R3:W-:Y:S01]  /*2460*/  UTMALDG.2D [UR8], [UR28], desc[UR24] ;  /* 0x000018081c0075b4 */ /* 0x0007e20008009000 */
[----:B------:R-:W-:Y:S01]  /*2470*/  R2UR UR23, R37 ;  /* 0x00000000251772ca */ /* 0x000fe200000e0000 */
[----:B------:R-:W-:Y:S01]  /*2480*/  UMOV UR18, UR11 ;  /* 0x0000000b00127c82 */ /* 0x000fe20008000000 */
[----:B------:R-:W-:Y:S02]  /*2490*/  R2UR UR16, R19 ;  /* 0x00000000131072ca */ /* 0x000fe400000e0000 */
[----:B------:R-:W-:Y:S02]  /*24a0*/  R2UR UR20, R34 ;  /* 0x00000000221472ca */ /* 0x000fe400000e0000 */
[----:B------:R-:W-:Y:S01]  /*24b0*/  R2UR UR21, R35 ;  /* 0x00000000231572ca */ /* 0x000fe200000e0000 */
[----:B------:R3:W-:Y:S01]  /*24c0*/  UTMALDG.2D [UR4], [UR26], desc[UR24] ;  /* 0x000018041a0075b4 */ /* 0x0007e20008009000 */
[----:B------:R-:W-:Y:S01]  /*24d0*/  R2UR UR12, R18 ;  /* 0x00000000120c72ca */ /* 0x000fe200000e0000 */
[----:B------:R-:W-:Y:S01]  /*24e0*/  ULEA UR15, UR15, 0x1, 0x2 ;  /* 0x000000010f0f7891 */ /* 0x000fe2000f8e10ff */
[----:B------:R-:W-:Y:S05]  /*24f0*/  R2UR UR14, R0 ;  /* 0x00000000000e72ca */ /* 0x000fea00000e0000 */
[----:B------:R3:W-:Y:S08]  /*2500*/  UTMALDG.2D [UR16], [UR22], desc[UR24] ;  /* 0x00001810160075b4 */ /* 0x0007f00008009000 */
[----:B------:R3:W-:Y:S01]  /*2510*/  UTMALDG.2D [UR12], [UR20], desc[UR24] ;  /* 0x0000180c140075b4 */ /* 0x0007e20008009000 */
[----:B------:R3:W-:Y:S01]  /*2520*/  SYNCS.ARRIVE.TRANS64 RZ, [R8+URZ+0x31800], R31 ;  /* 0x0318001f08ff79a7 */ /* 0x0007e200080000ff */
[----:B------:R-:W4:Y:S02]  /*2530*/  SYNCS.PHASECHK.TRANS64.TRYWAIT P0, [R8+URZ+0x31828], RZ ;  /* 0x031828ff080075a7 */ /* 0x000f2400080011ff */
[----:B---34-:R-:W-:Y:S05]  /*2540*/  @!P0 BRA `(.L_x_30) ;  /* 0x0000003000348947 */ /* 0x018fea0003800000 */
.L_x_83:
        /* <DEDUP_REMOVED lines=17> */
[----:B------:R-:W5:Y:S02]  /*2660*/  SYNCS.PHASECHK.TRANS64.TRYWAIT P0, [R8+URZ+0x31830], RZ ;  /* 0x031830ff080075a7 */ /* 0x000f6400080011ff */
[----:B----45:R-:W-:Y:S05]  /*2670*/  @!P0 BRA `(.L_x_31) ;  /* 0x0000002c00fc8947 */ /* 0x030fea0003800000 */
.L_x_84:
        /* <DEDUP_REMOVED lines=18> */
[----:B-1---5:R-:W-:Y:S05]  /*27a0*/  @!P0 BRA `(.L_x_32) ;  /* 0x0000002c00c48947 */ /* 0x022fea0003800000 */
.L_x_85:
        /* <DEDUP_REMOVED lines=17> */
[----:B------:R-:W5:Y:S02]  /*28c0*/  SYNCS.PHASECHK.TRANS64.TRYWAIT P0, [R8+URZ+0x31820], R11 ;  /* 0x0318200b080075a7 */ /* 0x000f6400080011ff */
[----:B-1---5:R-:W-:Y:S05]  /*28d0*/  @!P0 BRA `(.L_x_33) ;  /* 0x0000002c008c8947 */ /* 0x022fea0003800000 */
.L_x_86:
        /* <DEDUP_REMOVED lines=32> */
[----:B------:R-:W5:Y:S02]  /*2ae0*/  SYNCS.PHASECHK.TRANS64.TRYWAIT P0, [R8+URZ+0x31828], R11 ;  /* 0x0318280b080075a7 */ /* 0x000f6400080011ff */
[----:B-1---5:R-:W-:Y:S05]  /*2af0*/  @!P0 BRA `(.L_x_34) ;  /* 0x0000002c00208947 */ /* 0x022fea0003800000 */
.L_x_87:
        /* <DEDUP_REMOVED lines=19> */
.L_x_88:
        /* <DEDUP_REMOVED lines=19> */
.L_x_89:
        /* <DEDUP_REMOVED lines=19> */
.L_x_90:
        /* <DEDUP_REMOVED lines=32> */
[----:B------:R-:W5:Y:S02]  /*3090*/  SYNCS.PHASECHK.TRANS64.TRYWAIT P0, [R8+URZ+0x31828], RZ ;  /* 0x031828ff080075a7 */ /* 0x000f6400080011ff */
[----:B-1---5:R-:W-:Y:S05]  /*30a0*/  @!P0 BRA `(.L_x_38) ;  /* 0x00000028001c8947 */ /* 0x022fea0003800000 */
.L_x_91:
        /* <DEDUP_REMOVED lines=19> */
.L_x_92:
        /* <DEDUP_REMOVED lines=19> */
.L_x_93:
        /* <DEDUP_REMOVED lines=10> */
[----:B------:R-:W-:Y:S02]  /*33b0*/  R2UR UR12, R38 ;  /* 0x00000000260c72ca */ /* 0x000fe400000e0000 */
[----:B------:R-:W-:Y:S02]  /*33c0*/  R2UR UR13, R39 ;  /* 0x00000000270d72ca */ /* 0x000fe400000e0000 */
[----:B------:R-:W-:Y:S02]  /*33d0*/  R2UR UR4, R3 ;  /* 0x00000000030472ca */ /* 0x000fe400000e0000 */
[----:B------:R-:W-:Y:S01]  /*33e0*/  R2UR UR7, R32 ;  /* 0x00000000200772ca */ /* 0x000fe200000e0000 */
[----:B------:R-:W-:Y:S01]  /*33f0*/  UMOV UR5, UR9 ;  /* 0x0000000900057c82 */ /* 0x000fe20008000000 */
[----:B------:R-:W-:Y:S03]  /*3400*/  ISETP.NE.AND P0, PT, R10, 0x1, PT ;  /* 0x000000010a00780c */ /* 0x000fe60003f05270 */
[----:B------:R1:W-:Y:S08]  /*3410*/  UTMALDG.2D [UR8], [UR16], desc[UR14] ;  /* 0x00000e08100075b4 */ /* 0x0003f00008009000 */
[----:B------:R1:W-:Y:S01]  /*3420*/  UTMALDG.2D [UR4], [UR12], desc[UR14] ;  /* 0x00000e040c0075b4 */ /* 0x0003e20008009000 */
[----:B------:R1:W-:Y:S02]  /*3430*/  SYNCS.ARRIVE.TRANS64 RZ, [R8+URZ+0x31818], R27 ;  /* 0x0318181b08ff79a7 */ /* 0x0003e400080000ff */
[----:B-1----:R-:W-:Y:S05]  /*3440*/  @!P0 EXIT ;  /* 0x000000000000894d */ /* 0x002fea0003800000 */
[----:B------:R-:W-:Y:S02]  /*3450*/  IADD3 R12, PT, PT, R12, 0x8d, RZ ;  /* 0x0000008d0c0c7810 */ /* 0x000fe40007ffe0ff */
[----:B------:R-:W-:Y:S01]  /*3460*/  IADD3 R13, PT, PT, R13, 0x8d, RZ ;  /* 0x0000008d0d0d7810 */ /* 0x000fe20007ffe0ff */
[----:B------:R-:W-:Y:S06]  /*3470*/  BRA `(.L_x_41) ;  /* 0xffffffe400687947 */ /* 0x000fec000383ffff */
.L_x_13:
[----:B------:R-:W-:-:S04]  /*3480*/  LOP3.LUT R3, R21, 0xfffffffc, RZ, 0xc0, !PT ;  /* 0xfffffffc15037812 */ /* 0x000fc800078ec0ff */
[----:B------:R-:W-:-:S13]  /*3490*/  ISETP.NE.AND P0, PT, R3, 0x4, PT ;  /* 0x000000040300780c */ /* 0x000fda0003f05270 */
[----:B-1----:R-:W-:Y:S05]  /*34a0*/  @P0 EXIT ;  /* 0x000000000000094d */ /* 0x002fea0003800000 */
[----:B------:R-:W1:Y:S01]  /*34b0*/  S2R R3, SR_CgaCtaId ;  /* 0x0000000000037919 */ /* 0x000e620000008800 */
[----:B------:R-:W-:-:S04]  /*34c0*/  MOV R6, 0x400 ;  /* 0x0000040000067802 */ /* 0x000fc80000000f00 */
[----:B-1----:R-:W-:-:S05]  /*34d0*/  LEA R3, R3, R6, 0x18 ;  /* 0x0000000603037211 */ /* 0x002fca00078ec0ff */
[----:B------:R-:W1:Y:S02]  /*34e0*/  LDS R5, [R3+0x31880] ;  /* 0x0318800003057984 */ /* 0x000e640000000800 */
[----:B-1----:R-:W-:-:S13]  /*34f0*/  ISETP.NE.AND P0, PT, R5, RZ, PT ;  /* 0x000000ff0500720c */ /* 0x002fda0003f05270 */
[----:B------:R-:W-:Y:S05]  /*3500*/  @!P0 BRA `(.L_x_42) ;  /* 0x0000000000048947 */ /* 0x000fea0003800000 */
[----:B------:R-:W-:Y:S05]  /*3510*/  BPT.TRAP 0x1 ;  /* 0x000000040000795c */ /* 0x000fea0000300000 */
.L_x_42:
[----:B------:R-:W1:Y:S01]  /*3520*/  S2UR UR4, SR_CTAID.X ;  /* 0x00000000000479c3 */ /* 0x000e620000002500 */
[----:B------:R-:W-:Y:S02]  /*3530*/  IADD3 R21, PT, PT, R21, -0x4, RZ ;  /* 0xfffffffc15157810 */ /* 0x000fe40007ffe0ff */
[----:B-1----:R-:W-:-:S13]  /*3540*/  ISETP.LE.U32.AND P0, PT, R0, UR4, PT ;  /* 0x0000000400007c0c */ /* 0x002fda000bf03070 */
[----:B------:R-:W-:Y:S05]  /*3550*/  @P0 BRA `(.L_x_43) ;  /* 0x0000001800b80947 */ /* 0x000fea0003800000 */
[----:B------:R-:W-:Y:S01]  /*3560*/  IMAD.U32 R32, RZ, RZ, UR4 ;  /* 0x00000004ff207e24 */ /* 0x000fe2000f8e00ff */
[----:B------:R-:W-:Y:S01]  /*3570*/  MOV R22, 0xffffffff ;  /* 0xffffffff00167802 */ /* 0x000fe20000000f00 */
[----:B------:R-:W-:Y:S02]  /*3580*/  IMAD.SHL.U32 R4, R4, 0x4, RZ ;  /* 0x0000000404047824 */ /* 0x000fe400078e00ff */
[----:B------:R-:W-:Y:S01]  /*3590*/  IMAD.SHL.U32 R31, R21, 0x800, RZ ;  /* 0x00000800151f7824 */ /* 0x000fe200078e00ff */
[----:B------:R-:W-:Y:S01]  /*35a0*/  LOP3.LUT R23, RZ, R32, RZ, 0x33, !PT ;  /* 0x00000020ff177212 */ /* 0x000fe200078e33ff */
[C---:B------:R-:W-:Y:S01]  /*35b0*/  VIADD R28, R4.reuse, 0x1 ;  /* 0x00000001041c7836 */ /* 0x040fe20000000000 */
[----:B------:R-:W-:Y:S01]  /*35c0*/  SHF.R.U32.HI R30, RZ, 0x3, R4 ;  /* 0x00000003ff1e7819 */ /* 0x000fe20000011604 */
[----:B------:R-:W-:Y:S01]  /*35d0*/  IMAD.MOV.U32 R24, RZ, RZ, RZ ;  /* 0x000000ffff187224 */ /* 0x000fe200078e00ff */
[----:B------:R-:W-:Y:S01]  /*35e0*/  IADD3 R26, PT, PT, R4, 0x3, RZ ;  /* 0x00000003041a7810 */ /* 0x000fe20007ffe0ff */
[----:B------:R-:W-:Y:S01]  /*35f0*/  IMAD.IADD R23, R0, 0x1, R23 ;  /* 0x0000000100177824 */ /* 0x000fe200078e0217 */
[----:B------:R-:W-:Y:S01]  /*3600*/  LOP3.LUT R5, R30, 0x3, RZ, 0xc0, !PT ;  /* 0x000000031e057812 */ /* 0x000fe200078ec0ff */
[----:B------:R-:W-:Y:S01]  /*3610*/  VIADD R0, R4, 0x2 ;  /* 0x0000000204007836 */ /* 0x000fe20000000000 */
[----:B------:R-:W-:Y:S01]  /*3620*/  PRMT R25, R32, 0x7610, R25 ;  /* 0x0000761020197816 */ /* 0x000fe20000000019 */
[----:B------:R-:W-:Y:S01]  /*3630*/  IMAD.HI.U32 R23, R23, 0x3a196b1f, RZ ;  /* 0x3a196b1f17177827 */ /* 0x000fe200078e00ff */
[----:B------:R-:W-:-:S02]  /*3640*/  LOP3.LUT R28, R5, 0x5, R28, 0x78, !PT ;  /* 0x00000005051c7812 */ /* 0x000fc400078e781c */
[C---:B------:R-:W-:Y:S02]  /*3650*/  LOP3.LUT R27, R5.reuse, 0x6, R0, 0x78, !PT ;  /* 0x00000006051b7812 */ /* 0x040fe400078e7800 */
[----:B------:R-:W-:Y:S02]  /*3660*/  SHF.R.U32.HI R23, RZ, 0x5, R23 ;  /* 0x00000005ff177819 */ /* 0x000fe40000011617 */
[C---:B------:R-:W-:Y:S02]  /*3670*/  LOP3.LUT R29, R5.reuse, 0x4, R4, 0xf8, !PT ;  /* 0x00000004051d7812 */ /* 0x040fe400078ef804 */
[----:B------:R-:W-:Y:S01]  /*3680*/  LOP3.LUT R26, R5, 0x7, R26, 0x78, !PT ;  /* 0x00000007051a7812 */ /* 0x000fe200078e781a */
[----:B------:R-:W-:-:S07]  /*3690*/  IMAD.MOV R23, RZ, RZ, -R23 ;  /* 0x000000ffff177224 */ /* 0x000fce00078e0a17 */
.L_x_66:
[----:B------:R-:W-:Y:S01]  /*36a0*/  VIADD R22, R22, 0x1 ;  /* 0x0000000116167836 */ /* 0x000fe20000000000 */
[----:B------:R-:W-:Y:S05]  /*36b0*/  YIELD ;  /* 0x0000000000007946 */ /* 0x000fea0003800000 */
[----:B--2---:R-:W-:Y:S01]  /*36c0*/  IMAD.SHL.U32 R20, R22, 0x8, RZ ;  /* 0x0000000816147824 */ /* 0x004fe200078e00ff */
[----:B------:R-:W-:Y:S01]  /*36d0*/  SHF.R.U32.HI R5, RZ, 0x1, R22 ;  /* 0x00000001ff057819 */ /* 0x000fe20000011616 */
[----:B------:R-:W-:Y:S01]  /*36e0*/  VIADD R23, R23, 0x1 ;  /* 0x0000000117177836 */ /* 0x000fe20000000000 */
[----:B------:R-:W-:Y:S02]  /*36f0*/  SHF.R.U32.HI R35, RZ, 0x5, R32 ;  /* 0x00000005ff237819 */ /* 0x000fe40000011620 */
[----:B------:R-:W-:-:S02]  /*3700*/  LOP3.LUT R20, R20, 0x8, RZ, 0xc0, !PT ;  /* 0x0000000814147812 */ /* 0x000fc400078ec0ff */
[----:B------:R-:W-:Y:S02]  /*3710*/  LOP3.LUT R5, R5, 0x1, RZ, 0xc0, !PT ;  /* 0x0000000105057812 */ /* 0x000fe400078ec0ff */
[----:B------:R-:W-:Y:S01]  /*3720*/  ISETP.NE.AND P1, PT, R21, RZ, PT ;  /* 0x000000ff1500720c */ /* 0x000fe20003f25270 */
[----:B------:R-:W-:Y:S01]  /*3730*/  IMAD.IADD R20, R3, 0x1, R20 ;  /* 0x0000000103147824 */ /* 0x000fe200078e0214 */
[----:B------:R-:W-:Y:S01]  /*3740*/  ISETP.NE.AND P0, PT, R23, 0x1, PT ;  /* 0x000000011700780c */ /* 0x000fe20003f05270 */
[----:B------:R-:W-:Y:S01]  /*3750*/  IMAD.U32 R5, R5, -0x80000000, RZ ;  /* 0x8000000005057824 */ /* 0x000fe200078e00ff */
[----:B------:R-:W-:-:S03]  /*3760*/  LOP3.LUT R35, R35, 0x7fffff0, RZ, 0xc0, !PT ;  /* 0x07fffff023237812 */ /* 0x000fc600078ec0ff */
[----:B------:R-:W1:Y:S02]  /*3770*/  SYNCS.PHASECHK.TRANS64.TRYWAIT P2, [R20+URZ+0x31860], R5 ;  /* 0x03186005140075a7 */ /* 0x000e6400080411ff */
[----:B-1----:R-:W-:Y:S06]  /*3780*/  @!P2 BRA `(.L_x_44) ;  /* 0x0000002000a0a947 */ /* 0x002fec0003800000 */
.L_x_95:
[----:B------:R-:W-:Y:S01]  /*3790*/  NOP ;  /* 0x0000000000007918 */ /* 0x000fe20000000000 */
[----:B------:R-:W-:Y:S02]  /*37a0*/  LOP3.LUT R34, R25, 0x1ff, RZ, 0xc0, !PT ;  /* 0x000001ff19227812 */ /* 0x000fe400078ec0ff */
[----:B------:R-:W-:Y:S02]  /*37b0*/  LOP3.LUT R6, R22, 0x1, RZ, 0xc0, !PT ;  /* 0x0000000116067812 */ /* 0x000fe400078ec0ff */
[----:B------:R-:W-:Y:S01]  /*37c0*/  VIADDMNMX.U32 R39, R2, -R35, 0x10, PT ;  /* 0x0000001002277446 */ /* 0x000fe20003800823 */
[----:B------:R-:W-:Y:S05]  /*37d0*/  @P1 BRA `(.L_x_45) ;  /* 0x0000000000041947 */ /* 0x000fea0003800000 */
[----:B------:R-:W-:-:S04]  /*37e0*/  DEPBAR.LE SB0, 0x1 ;  /* 0x000080400000791a */ /* 0x000fc80000000000 */
.L_x_45:
[----:B------:R-:W-:Y:S02]  /*37f0*/  MOV R4, 0x3810 ;  /* 0x0000381000047802 */ /* 0x000fe40000000f00 */
[----:B-1----:R-:W-:Y:S05]  /*3800*/  CALL.REL.NOINC `($__internal_3_$__cuda_sm20_div_u16) ;  /* 0x0000002000bc7944 */ /* 0x002fea0003c00000 */
[----:B------:R-:W-:Y:S05]  /*3810*/  WARPSYNC.ALL ;  /* 0x0000000000007948 */ /* 0x000fea0003800000 */
[----:B------:R-:W-:Y:S01]  /*3820*/  NOP ;  /* 0x0000000000007918 */ /* 0x000fe20000000000 */
[----:B------:R-:W-:Y:S02]  /*3830*/  ISETP.NE.AND P1, PT, R21, RZ, PT ;  /* 0x000000ff1500720c */ /* 0x000fe40003f25270 */
[----:B------:R-:W-:Y:S01]  /*3840*/  R2UR UR7, R6 ;  /* 0x00000000060772ca */ /* 0x000fe200000e0000 */
[----:B------:R-:W-:Y:S01]  /*3850*/  BAR.SYNC.DEFER_BLOCKING 0x8, 0x80 ;  /* 0x0202000000007b1d */ /* 0x000fe20000010000 */
[----:B------:R-:W-:Y:S01]  /*3860*/  IMAD R33, R24, 0x2000, R31 ;  /* 0x0000200018217824 */ /* 0x000fe200078e021f */
[----:B------:R-:W-:-:S02]  /*3870*/  PRMT R40, R0, 0x9910, RZ ;  /* 0x0000991000287816 */ /* 0x000fc400000000ff */
[----:B------:R-:W-:Y:S01]  /*3880*/  LOP3.LUT R0, R0, 0xffff, RZ, 0xc0, !PT ;  /* 0x0000ffff00007812 */ /* 0x000fe200078ec0ff */
[----:B------:R-:W-:-:S04]  /*3890*/  IMAD R33, R30, 0x80, R33 ;  /* 0x000000801e217824 */ /* 0x000fc800078e0221 */
[--C-:B------:R-:W-:Y:S02]  /*38a0*/  IMAD R36, R29, 0x10, R33.reuse ;  /* 0x000000101d247824 */ /* 0x100fe400078e0221 */
[----:B------:R-:W-:Y:S01]  /*38b0*/  IMAD R42, R28, 0x10, R33 ;  /* 0x000000101c2a7824 */ /* 0x000fe200078e0221 */
[----:B------:R-:W-:Y:S01]  /*38c0*/  UIMAD UR7, UR7, 0xe0, URZ ;  /* 0x000000e0070778a4 */ /* 0x000fe2000f8e02ff */
[----:B------:R-:W-:Y:S02]  /*38d0*/  IMAD R0, R0, 0xe0, RZ ;  /* 0x000000e000007824 */ /* 0x000fe400078e02ff */
[----:B------:R-:W-:-:S06]  /*38e0*/  IMAD.IADD R42, R3, 0x1, R42 ;  /* 0x00000001032a7824 */ /* 0x000fcc00078e022a */
[----:B------:R-:W1:Y:S01]  /*38f0*/  LDTM.x8 R12, tmem[UR7] ;  /* 0x00000007000c79ee */ /* 0x000e6200081c0000 */
[----:B------:R-:W-:Y:S01]  /*3900*/  NOP ;  /* 0x0000000000007918 */ /* 0x000fe20000000000 */
[----:B-1----:R-:W1:Y:S01]  /*3910*/  LDTM.x8 R4, tmem[UR7+0x8] ;  /* 0x00000807000479ee */ /* 0x002e6200081c0000 */
[----:B------:R-:W-:Y:S02]  /*3920*/  F2FP.BF16.F32.PACK_AB R12, R13, R12 ;  /* 0x0000000c0d0c723e */ /* 0x000fe400000010ff */
[----:B------:R-:W-:Y:S02]  /*3930*/  F2FP.BF16.F32.PACK_AB R13, R15, R14 ;  /* 0x0000000e0f0d723e */ /* 0x000fe400000010ff */
[----:B------:R-:W-:Y:S01]  /*3940*/  F2FP.BF16.F32.PACK_AB R14, R17, R16 ;  /* 0x00000010110e723e */ /* 0x000fe200000010ff */
[----:B------:R-:W-:Y:S01]  /*3950*/  IMAD.IADD R16, R3, 0x1, R36 ;  /* 0x0000000103107824 */ /* 0x000fe200078e0224 */
[----:B------:R-:W-:Y:S02]  /*3960*/  F2FP.BF16.F32.PACK_AB R15, R19, R18 ;  /* 0x00000012130f723e */ /* 0x000fe400000010ff */
[----:B-1----:R-:W-:-:S02]  /*3970*/  F2FP.BF16.F32.PACK_AB R36, R5, R4 ;  /* 0x000000040524723e */ /* 0x002fc400000010ff */
[----:B------:R-:W-:Y:S01]  /*3980*/  PRMT R5, R39, 0x9910, RZ ;  /* 0x0000991027057816 */ /* 0x000fe200000000ff */
[----:B------:R1:W-:Y:S01]  /*3990*/  STS.128 [R16], R12 ;  /* 0x0000000c10007388 */ /* 0x0003e20000000c00 */
[----:B------:R-:W-:Y:S01]  /*39a0*/  NOP ;  /* 0x0000000000007918 */ /* 0x000fe20000000000 */
[----:B------:R-:W-:Y:S02]  /*39b0*/  F2FP.BF16.F32.PACK_AB R37, R7, R6 ;  /* 0x000000060725723e */ /* 0x000fe400000010ff */
[----:B------:R-:W-:Y:S01]  /*39c0*/  F2FP.BF16.F32.PACK_AB R38, R9, R8 ;  /* 0x000000080926723e */ /* 0x000fe200000010ff */
[----:B------:R-:W-:Y:S01]  /*39d0*/  IMAD R40, R40, R5, RZ ;  /* 0x0000000528287224 */ /* 0x000fe200078e02ff */
[----:B------:R-:W-:-:S03]  /*39e0*/  F2FP.BF16.F32.PACK_AB R39, R11, R10 ;  /* 0x0000000a0b27723e */ /* 0x000fc600000010ff */
[----:B------:R-:W-:Y:S02]  /*39f0*/  IMAD.MOV R40, RZ, RZ, -R40 ;  /* 0x000000ffff287224 */ /* 0x000fe400078e0a28 */
[----:B------:R2:W-:Y:S03]  /*3a00*/  STS.128 [R42], R36 ;  /* 0x000000242a007388 */ /* 0x0005e60000000c00 */
[----:B------:R-:W-:-:S05]  /*3a10*/  PRMT R41, R40, 0x7710, RZ ;  /* 0x0000771028297816 */ /* 0x000fca00000000ff */
[----:B------:R-:W-:-:S05]  /*3a20*/  IMAD.IADD R34, R34, 0x1, R41 ;  /* 0x0000000122227824 */ /* 0x000fca00078e0229 */
[----:B------:R-:W-:-:S05]  /*3a30*/  LOP3.LUT R34, R34, 0xffff, RZ, 0xc0, !PT ;  /* 0x0000ffff22227812 */ /* 0x000fca00078ec0ff */
[----:B------:R-:W-:Y:S01]  /*3a40*/  IMAD.IADD R35, R35, 0x1, R34 ;  /* 0x0000000123237824 */ /* 0x000fe200078e0222 */
[----:B-1----:R-:W1:Y:S01]  /*3a50*/  LDTM.x8 R12, tmem[UR7+0x10] ;  /* 0x00001007000c79ee */ /* 0x002e6200081c0000 */
[----:B------:R-:W-:Y:S01]  /*3a60*/  NOP ;  /* 0x0000000000007918 */ /* 0x000fe20000000000 */
[----:B-1----:R-:W1:Y:S01]  /*3a70*/  LDTM.x8 R4, tmem[UR7+0x18] ;  /* 0x00001807000479ee */ /* 0x002e6200081c0000 */
[----:B------:R-:W-:Y:S02]  /*3a80*/  F2FP.BF16.F32.PACK_AB R12, R13, R12 ;  /* 0x0000000c0d0c723e */ /* 0x000fe400000010ff */
[----:B------:R-:W-:Y:S02]  /*3a90*/  F2FP.BF16.F32.PACK_AB R13, R15, R14 ;  /* 0x0000000e0f0d723e */ /* 0x000fe400000010ff */
[----:B------:R-:W-:Y:S01]  /*3aa0*/  F2FP.BF16.F32.PACK_AB R14, R17, R16 ;  /* 0x00000010110e723e */ /* 0x000fe200000010ff */
[--C-:B------:R-:W-:Y:S01]  /*3ab0*/  IMAD R16, R27, 0x10, R33.reuse ;  /* 0x000000101b107824 */ /* 0x100fe200078e0221 */
[----:B------:R-:W-:Y:S01]  /*3ac0*/  F2FP.BF16.F32.PACK_AB R15, R19, R18 ;  /* 0x00000012130f723e */ /* 0x000fe200000010ff */
[----:B------:R-:W-:Y:S01]  /*3ad0*/  IMAD R18, R26, 0x10, R33 ;  /* 0x000000101a127824 */ /* 0x000fe200078e0221 */
[----:B-1----:R-:W-:Y:S01]  /*3ae0*/  F2FP.BF16.F32.PACK_AB R4, R5, R4 ;  /* 0x000000040504723e */ /* 0x002fe200000010ff */
[----:B------:R-:W-:Y:S01]  /*3af0*/  IMAD.IADD R16, R3, 0x1, R16 ;  /* 0x0000000103107824 */ /* 0x000fe200078e0210 */
[----:B------:R-:W-:Y:S01]  /*3b00*/  F2FP.BF16.F32.PACK_AB R5, R7, R6 ;  /* 0x000000060705723e */ /* 0x000fe200000010ff */
[----:B------:R-:W-:Y:S01]  /*3b10*/  IMAD.IADD R18, R3, 0x1, R18 ;  /* 0x0000000103127824 */ /* 0x000fe200078e0212 */
[----:B------:R-:W-:Y:S01]  /*3b20*/  F2FP.BF16.F32.PACK_AB R6, R9, R8 ;  /* 0x000000080906723e */ /* 0x000fe200000010ff */
[----:B------:R-:W-:Y:S01]  /*3b30*/  IMAD.SHL.U32 R33, R35, 0x80, RZ ;  /* 0x0000008023217824 */ /* 0x000fe200078e00ff */
[----:B------:R-:W-:Y:S01]  /*3b40*/  F2FP.BF16.F32.PACK_AB R7, R11, R10 ;  /* 0x0000000a0b07723e */ /* 0x000fe200000010ff */
[----:B------:R2:W-:Y:S01]  /*3b50*/  STS.128 [R16], R12 ;  /* 0x0000000c10007388 */ /* 0x0005e20000000c00 */
[----:B------:R-:W-:-:S03]  /*3b60*/  NOP ;  /* 0x0000000000007918 */ /* 0x000fc60000000000 */
[----:B------:R2:W-:Y:S01]  /*3b70*/  STS.128 [R18], R4 ;  /* 0x0000000412007388 */ /* 0x0005e20000000c00 */
[----:B------:R1:W-:Y:S06]  /*3b80*/  MEMBAR.ALL.CTA ;  /* 0x0000000000007992 */ /* 0x0003ec0000008000 */
[----:B-1----:R-:W1:Y:S02]  /*3b90*/  FENCE.VIEW.ASYNC.S ;  /* 0x00000000000073c6 */ /* 0x002e640000000000 */
[----:B-1----:R-:W-:Y:S06]  /*3ba0*/  BAR.SYNC.DEFER_BLOCKING 0x8, 0x80 ;  /* 0x0202000000007b1d */ /* 0x002fec0000010000 */
[----:B------:R-:W-:Y:S05]  /*3bb0*/  @P1 BRA `(.L_x_46) ;  /* 0x0000000000381947 */ /* 0x000fea0003800000 */
[----:B------:R-:W-:Y:S01]  /*3bc0*/  ELECT P2, URZ, PT ;  /* 0x0000000000ff782f */ /* 0x000fe20003840000 */
[----:B------:R-:W-:-:S12]  /*3bd0*/  BSSY.RECONVERGENT B0, `(.L_x_46) ;  /* 0x000000c000007945 */ /* 0x000fd80003800200 */
[----:B------:R-:W-:Y:S05]  /*3be0*/  @!P2 BRA `(.L_x_47) ;  /* 0x000000000028a947 */ /* 0x000fea0003800000 */
[----:B------:R-:W1:Y:S01]  /*3bf0*/  LDCU.64 UR8, c[0x0][0x348] ;  /* 0x00006900ff0877ac */ /* 0x000e620008000a00 */
[----:B------:R-:W-:Y:S02]  /*3c00*/  R2UR UR10, R24 ;  /* 0x00000000180a72ca */ /* 0x000fe400000e0000 */
[----:B------:R-:W-:Y:S02]  /*3c10*/  R2UR UR4, R3 ;  /* 0x00000000030472ca */ /* 0x000fe400000e0000 */
[----:B------:R-:W-:Y:S02]  /*3c20*/  R2UR UR5, R0 ;  /* 0x00000000000572ca */ /* 0x000fe400000e0000 */
[----:B------:R-:W-:-:S09]  /*3c30*/  R2UR UR6, R33 ;  /* 0x00000000210672ca */ /* 0x000fd200000e0000 */
[----:B------:R-:W-:Y:S02]  /*3c40*/  ULEA UR4, UR10, UR4, 0xd ;  /* 0x000000040a047291 */ /* 0x000fe4000f8e68ff */
[----:B-1----:R-:W-:-:S04]  /*3c50*/  UIADD3 UR8, UP0, UPT, UR8, 0x240, URZ ;  /* 0x0000024008087890 */ /* 0x002fc8000ff1e0ff */
[----:B------:R-:W-:-:S09]  /*3c60*/  UIADD3.X UR9, UPT, UPT, URZ, UR9, URZ, UP0, !UPT ;  /* 0x00000009ff097290 */ /* 0x000fd200087fe4ff */
[----:B------:R1:W-:Y:S02]  /*3c70*/  UTMASTG.2D [UR4], [UR8] ;  /* 0x00000004080073b5 */ /* 0x0003e40008008000 */
[----:B-1----:R0:W-:Y:S02]  /*3c80*/  UTMACMDFLUSH ;  /* 0x00000000000079b7 */ /* 0x0021e40000000000 */
.L_x_47:
[----:B------:R-:W-:Y:S05]  /*3c90*/  BSYNC.RECONVERGENT B0 ;  /* 0x0000000000007941 */ /* 0x000fea0003800200 */
.L_x_46:
[----:B------:R-:W-:Y:S05]  /*3ca0*/  @P1 BRA `(.L_x_48) ;  /* 0x0000000000041947 */ /* 0x000fea0003800000 */
[----:B------:R-:W-:-:S04]  /*3cb0*/  DEPBAR.LE SB0, 0x1 ;  /* 0x000080400000791a */ /* 0x000fc80000000000 */
.L_x_48:
[----:B------:R-:W-:Y:S01]  /*3cc0*/  BAR.SYNC.DEFER_BLOCKING 0x8, 0x80 ;  /* 0x0202000000007b1d */ /* 0x000fe20000010000 */
[----:B------:R-:W-:-:S04]  /*3cd0*/  LOP3.LUT R48, R24, 0x1, RZ, 0xc0, !PT ;  /* 0x0000000118307812 */ /* 0x000fc800078ec0ff */
[----:B------:R-:W-:Y:S01]  /*3ce0*/  LOP3.LUT R24, R48, 0x1, RZ, 0x3c, !PT ;  /* 0x0000000130187812 */ /* 0x000fe200078e3cff */
[----:B--2---:R-:W1:Y:S04]  /*3cf0*/  LDTM.x8 R12, tmem[UR7+0x20] ;  /* 0x00002007000c79ee */ /* 0x004e6800081c0000 */
[C---:B------:R-:W-:Y:S02]  /*3d00*/  IMAD R35, R24.reuse, 0x2000, R31 ;  /* 0x0000200018237824 */ /* 0x040fe400078e021f */
[----:B------:R-:W-:Y:S02]  /*3d10*/  IMAD R50, R24, 0x2000, R3 ;  /* 0x0000200018327824 */ /* 0x000fe400078e0203 */
[----:B------:R-:W-:Y:S01]  /*3d20*/  IMAD R34, R30, 0x80, R35 ;  /* 0x000000801e227824 */ /* 0x000fe200078e0223 */
[----:B------:R-:W-:Y:S01]  /*3d30*/  NOP ;  /* 0x0000000000007918 */ /* 0x000fe20000000000 */
[----:B-1----:R-:W1:Y:S01]  /*3d40*/  LDTM.x8 R4, tmem[UR7+0x28] ;  /* 0x00002807000479ee */ /* 0x002e6200081c0000 */
[----:B------:R-:W-:Y:S01]  /*3d50*/  F2FP.BF16.F32.PACK_AB R44, R13, R12 ;  /* 0x0000000c0d2c723e */ /* 0x000fe200000010ff */
[----:B------:R-:W-:Y:S01]  /*3d60*/  IMAD R12, R29, 0x10, R34 ;  /* 0x000000101d0c7824 */ /* 0x000fe200078e0222 */
[----:B------:R-:W-:-:S02]  /*3d70*/  F2FP.BF16.F32.PACK_AB R45, R15, R14 ;  /* 0x0000000e0f2d723e */ /* 0x000fc400000010ff */
[----:B------:R-:W-:Y:S01]  /*3d80*/  F2FP.BF16.F32.PACK_AB R46, R17, R16 ;  /* 0x00000010112e723e */ /* 0x000fe200000010ff */
[----:B------:R-:W-:Y:S01]  /*3d90*/  IMAD.IADD R37, R3, 0x1, R12 ;  /* 0x0000000103257824 */ /* 0x000fe200078e020c */
[----:B------:R-:W-:-:S05]  /*3da0*/  F2FP.BF16.F32.PACK_AB R47, R19, R18 ;  /* 0x00000012132f723e */ /* 0x000fca00000010ff */
[----:B------:R2:W-:Y:S01]  /*3db0*/  STS.128 [R37], R44 ;  /* 0x0000002c25007388 */ /* 0x0005e20000000c00 */
[----:B------:R-:W-:Y:S01]  /*3dc0*/  NOP ;  /* 0x0000000000007918 */ /* 0x000fe20000000000 */
[----:B-1----:R-:W1:Y:S01]  /*3dd0*/  LDTM.x8 R12, tmem[UR7+0x30] ;  /* 0x00003007000c79ee */ /* 0x002e6200081c0000 */
[----:B------:R-:W-:Y:S01]  /*3de0*/  F2FP.BF16.F32.PACK_AB R40, R5, R4 ;  /* 0x000000040528723e */ /* 0x000fe200000010ff */
[----:B------:R-:W-:Y:S01]  /*3df0*/  IMAD R4, R28, 0x10, R34 ;  /* 0x000000101c047824 */ /* 0x000fe200078e0222 */
[----:B------:R-:W-:Y:S02]  /*3e00*/  F2FP.BF16.F32.PACK_AB R41, R7, R6 ;  /* 0x000000060729723e */ /* 0x000fe400000010ff */
[----:B------:R-:W-:Y:S01]  /*3e10*/  F2FP.BF16.F32.PACK_AB R42, R9, R8 ;  /* 0x00000008092a723e */ /* 0x000fe200000010ff */
[----:B------:R-:W-:Y:S01]  /*3e20*/  IMAD.IADD R35, R3, 0x1, R4 ;  /* 0x0000000103237824 */ /* 0x000fe200078e0204 */
[----:B------:R-:W-:-:S05]  /*3e30*/  F2FP.BF16.F32.PACK_AB R43, R11, R10 ;  /* 0x0000000a0b2b723e */ /* 0x000fca00000010ff */
[----:B------:R2:W-:Y:S01]  /*3e40*/  STS.128 [R35], R40 ;  /* 0x0000002823007388 */ /* 0x0005e20000000c00 */
[----:B------:R-:W-:Y:S01]  /*3e50*/  NOP ;  /* 0x0000000000007918 */ /* 0x000fe20000000000 */
[----:B-1----:R-:W1:Y:S01]  /*3e60*/  LDTM.x8 R4, tmem[UR7+0x38] ;  /* 0x00003807000479ee */ /* 0x002e6200081c0000 */
[----:B------:R-:W-:Y:S02]  /*3e70*/  F2FP.BF16.F32.PACK_AB R12, R13, R12 ;  /* 0x0000000c0d0c723e */ /* 0x000fe400000010ff */
[----:B------:R-:W-:Y:S02]  /*3e80*/  F2FP.BF16.F32.PACK_AB R13, R15, R14 ;  /* 0x0000000e0f0d723e */ /* 0x000fe400000010ff */
[----:B------:R-:W-:Y:S01]  /*3e90*/  F2FP.BF16.F32.PACK_AB R14, R17, R16 ;  /* 0x00000010110e723e */ /* 0x000fe200000010ff */
[--C-:B------:R-:W-:Y:S01]  /*3ea0*/  IMAD R16, R27, 0x10, R34.reuse ;  /* 0x000000101b107824 */ /* 0x100fe200078e0222 */
[----:B------:R-:W-:Y:S01]  /*3eb0*/  F2FP.BF16.F32.PACK_AB R15, R19, R18 ;  /* 0x00000012130f723e */ /* 0x000fe200000010ff */
[----:B------:R-:W-:-:S02]  /*3ec0*/  IMAD R34, R26, 0x10, R34 ;  /* 0x000000101a227824 */ /* 0x000fc400078e0222 */
[C---:B------:R-:W-:Y:S02]  /*3ed0*/  IMAD.IADD R39, R3.reuse, 0x1, R16 ;  /* 0x0000000103277824 */ /* 0x040fe400078e0210 */
[----:B------:R-:W-:-:S03]  /*3ee0*/  IMAD.IADD R51, R3, 0x1, R34 ;  /* 0x0000000103337824 */ /* 0x000fc600078e0222 */
[----:B------:R2:W-:Y:S01]  /*3ef0*/  STS.128 [R39], R12 ;  /* 0x0000000c27007388 */ /* 0x0005e20000000c00 */
[----:B------:R-:W-:Y:S01]  /*3f00*/  NOP ;  /* 0x0000000000007918 */ /* 0x000fe20000000000 */
[----:B-1----:R-:W-:Y:S02]  /*3f10*/  F2FP.BF16.F32.PACK_AB R4, R5, R4 ;  /* 0x000000040504723e */ /* 0x002fe400000010ff */
[----:B------:R-:W-:Y:S02]  /*3f20*/  F2FP.BF16.F32.PACK_AB R5, R7, R6 ;  /* 0x000000060705723e */ /* 0x000fe400000010ff */
[----:B------:R-:W-:Y:S02]  /*3f30*/  F2FP.BF16.F32.PACK_AB R6, R9, R8 ;  /* 0x000000080906723e */ /* 0x000fe400000010ff */
[----:B------:R-:W-:-:S05]  /*3f40*/  F2FP.BF16.F32.PACK_AB R7, R11, R10 ;  /* 0x0000000a0b07723e */ /* 0x000fca00000010ff */
        /* <DEDUP_REMOVED lines=11> */
[----:B------:R-:W-:-:S09]  /*4000*/  R2UR UR6, R33 ;  /* 0x00000000210672ca */ /* 0x000fd200000e0000 */
[----:B------:R-:W-:Y:S02]  /*4010*/  UIADD3 UR5, UPT, UPT, UR5, 0x20, URZ ;  /* 0x0000002005057890 */ /* 0x000fe4000fffe0ff */
[----:B-1----:R-:W-:-:S04]  /*4020*/  UIADD3 UR8, UP0, UPT, UR8, 0x240, URZ ;  /* 0x0000024008087890 */ /* 0x002fc8000ff1e0ff */
[----:B------:R-:W-:-:S09]  /*4030*/  UIADD3.X UR9, UPT, UPT, URZ, UR9, URZ, UP0, !UPT ;  /* 0x00000009ff097290 */ /* 0x000fd200087fe4ff */
[----:B------:R1:W-:Y:S02]  /*4040*/  UTMASTG.2D [UR4], [UR8] ;  /* 0x00000004080073b5 */ /* 0x0003e40008008000 */
[----:B-1----:R0:W-:Y:S02]  /*4050*/  UTMACMDFLUSH ;  /* 0x00000000000079b7 */ /* 0x0021e40000000000 */
.L_x_51:
[----:B------:R-:W-:Y:S05]  /*4060*/  BSYNC.RECONVERGENT B0 ;  /* 0x0000000000007941 */ /* 0x000fea0003800200 */
.L_x_50:
[----:B------:R-:W-:-:S04]  /*4070*/  DEPBAR.LE SB0, 0x1 ;  /* 0x000080400000791a */ /* 0x000fc80000000000 */
.L_x_49:
[----:B------:R-:W-:Y:S01]  /*4080*/  BAR.SYNC.DEFER_BLOCKING 0x8, 0x80 ;  /* 0x0202000000007b1d */ /* 0x000fe20000010000 */
[C---:B--2---:R-:W-:Y:S02]  /*4090*/  IMAD R41, R48.reuse, 0x2000, R31 ;  /* 0x0000200030297824 */ /* 0x044fe400078e021f */
[----:B------:R-:W-:Y:S02]  /*40a0*/  IMAD R48, R48, 0x2000, R3 ;  /* 0x0000200030307824 */ /* 0x000fe400078e0203 */
[----:B------:R-:W-:Y:S01]  /*40b0*/  IMAD R38, R30, 0x80, R41 ;  /* 0x000000801e267824 */ /* 0x000fe200078e0229 */
[----:B------:R-:W1:Y:S03]  /*40c0*/  LDTM.x8 R12, tmem[UR7+0x40] ;  /* 0x00004007000c79ee */ /* 0x000e6600081c0000 */
[--C-:B------:R-:W-:Y:S02]  /*40d0*/  IMAD R36, R29, 0x10, R38.reuse ;  /* 0x000000101d247824 */ /* 0x100fe400078e0226 */
[----:B------:R-:W-:-:S02]  /*40e0*/  IMAD R34, R28, 0x10, R38 ;  /* 0x000000101c227824 */ /* 0x000fc400078e0226 */
[C---:B------:R-:W-:Y:S02]  /*40f0*/  IMAD.IADD R36, R3.reuse, 0x1, R36 ;  /* 0x0000000103247824 */ /* 0x040fe400078e0224 */
[----:B------:R-:W-:Y:S01]  /*4100*/  IMAD.IADD R34, R3, 0x1, R34 ;  /* 0x0000000103227824 */ /* 0x000fe200078e0222 */
[----:B------:R-:W-:Y:S01]  /*4110*/  NOP ;  /* 0x0000000000007918 */ /* 0x000fe20000000000 */
[----:B-1----:R-:W1:Y:S01]  /*4120*/  LDTM.x8 R4, tmem[UR7+0x48] ;  /* 0x00004807000479ee */ /* 0x002e6200081c0000 */
[----:B------:R-:W-:Y:S02]  /*4130*/  F2FP.BF16.F32.PACK_AB R44, R13, R12 ;  /* 0x0000000c0d2c723e */ /* 0x000fe400000010ff */
[----:B------:R-:W-:Y:S02]  /*4140*/  F2FP.BF16.F32.PACK_AB R45, R15, R14 ;  /* 0x0000000e0f2d723e */ /* 0x000fe400000010ff */
[----:B------:R-:W-:Y:S02]  /*4150*/  F2FP.BF16.F32.PACK_AB R46, R17, R16 ;  /* 0x00000010112e723e */ /* 0x000fe400000010ff */
[----:B------:R-:W-:-:S05]  /*4160*/  F2FP.BF16.F32.PACK_AB R47, R19, R18 ;  /* 0x00000012132f723e */ /* 0x000fca00000010ff */
[----:B------:R2:W-:Y:S01]  /*4170*/  STS.128 [R36], R44 ;  /* 0x0000002c24007388 */ /* 0x0005e20000000c00 */
        /* <DEDUP_REMOVED lines=40> */
.L_x_54:
[----:B------:R-:W-:Y:S05]  /*4400*/  BSYNC.RECONVERGENT B0 ;  /* 0x0000000000007941 */ /* 0x000fea0003800200 */
.L_x_53:
[----:B------:R-:W-:-:S04]  /*4410*/  DEPBAR.LE SB0, 0x1 ;  /* 0x000080400000791a */ /* 0x000fc80000000000 */
.L_x_52:
[----:B------:R-:W-:Y:S06]  /*4420*/  BAR.SYNC.DEFER_BLOCKING 0x8, 0x80 ;  /* 0x0202000000007b1d */ /* 0x000fec0000010000 */
[----:B--2---:R-:W1:Y:S01]  /*4430*/  LDTM.x8 R12, tmem[UR7+0x60] ;  /* 0x00006007000c79ee */ /* 0x004e6200081c0000 */
[----:B------:R-:W-:Y:S01]  /*4440*/  NOP ;  /* 0x0000000000007918 */ /* 0x000fe20000000000 */
[----:B-1----:R-:W1:Y:S01]  /*4450*/  LDTM.x8 R4, tmem[UR7+0x68] ;  /* 0x00006807000479ee */ /* 0x002e6200081c0000 */
[----:B------:R-:W-:Y:S02]  /*4460*/  F2FP.BF16.F32.PACK_AB R44, R13, R12 ;  /* 0x0000000c0d2c723e */ /* 0x000fe400000010ff */
[----:B------:R-:W-:-:S02]  /*4470*/  F2FP.BF16.F32.PACK_AB R45, R15, R14 ;  /* 0x0000000e0f2d723e */ /* 0x000fc400000010ff */
        /* <DEDUP_REMOVED lines=39> */
.L_x_57:
[----:B------:R-:W-:Y:S05]  /*46f0*/  BSYNC.RECONVERGENT B0 ;  /* 0x0000000000007941 */ /* 0x000fea0003800200 */
.L_x_56:
[----:B------:R-:W-:-:S04]  /*4700*/  DEPBAR.LE SB0, 0x1 ;  /* 0x000080400000791a */ /* 0x000fc80000000000 */
.L_x_55:
        /* <DEDUP_REMOVED lines=45> */
.L_x_60:
[----:B------:R-:W-:Y:S05]  /*49e0*/  BSYNC.RECONVERGENT B0 ;  /* 0x0000000000007941 */ /* 0x000fea0003800200 */
.L_x_59:
[----:B------:R-:W-:-:S04]  /*49f0*/  DEPBAR.LE SB0, 0x1 ;  /* 0x000080400000791a */ /* 0x000fc80000000000 */
.L_x_58:
        /* <DEDUP_REMOVED lines=45> */
.L_x_63:
[----:B------:R-:W-:Y:S05]  /*4cd0*/  BSYNC.RECONVERGENT B0 ;  /* 0x0000000000007941 */ /* 0x000fea0003800200 */
.L_x_62:
[----:B------:R-:W-:-:S04]  /*4ce0*/  DEPBAR.LE SB0, 0x1 ;  /* 0x000080400000791a */ /* 0x000fc80000000000 */
.L_x_61:
[----:B------:R-:W-:Y:S01]  /*4cf0*/  BAR.SYNC.DEFER_BLOCKING 0x8, 0x80 ;  /* 0x0202000000007b1d */ /* 0x000fe20000010000 */
[----:B------:R-:W-:-:S05]  /*4d00*/  VIADD R20, R20, 0x31870 ;  /* 0x0003187014147836 */ /* 0x000fca0000000000 */
[----:B------:R-:W-:Y:S01]  /*4d10*/  PRMT R20, RZ, 0x654, R20 ;  /* 0x00000654ff147816 */ /* 0x000fe20000000014 */
[----:B--2---:R-:W1:Y:S01]  /*4d20*/  LDTM.x8 R12, tmem[UR7+0xc0] ;  /* 0x0000c007000c79ee */ /* 0x004e6200081c0000 */
        /* <DEDUP_REMOVED lines=27> */
[----:B------:R-:W-:Y:S01]  /*4ee0*/  NOP ;  /* 0x0000000000007918 */ /* 0x000fe20000000000 */
[----:B------:R2:W-:Y:S01]  /*4ef0*/  SYNCS.ARRIVE.TRANS64.RED.A1T0 RZ, [R20+URZ], RZ ;  /* 0x000000ff14ff79a7 */ /* 0x0005e200081004ff */
        /* <DEDUP_REMOVED lines=16> */
.L_x_65:
[----:B------:R-:W-:Y:S05]  /*5000*/  BSYNC.RECONVERGENT B0 ;  /* 0x0000000000007941 */ /* 0x000fea0003800200 */
.L_x_64:
[----:B------:R-:W-:Y:S02]  /*5010*/  IADD3 R25, PT, PT, R25, 0x8d, RZ ;  /* 0x0000008d19197810 */ /* 0x000fe40007ffe0ff */
[----:B------:R-:W-:Y:S01]  /*5020*/  IADD3 R32, PT, PT, R32, 0x8d, RZ ;  /* 0x0000008d20207810 */ /* 0x000fe20007ffe0ff */
[----:B------:R-:W-:Y:S06]  /*5030*/  @P0 BRA `(.L_x_66) ;  /* 0xffffffe400980947 */ /* 0x000fec000383ffff */
.L_x_43:
[----:B------:R-:W-:-:S13]  /*5040*/  ISETP.NE.AND P0, PT, R21, 0x3, PT ;  /* 0x000000031500780c */ /* 0x000fda0003f05270 */
[----:B------:R-:W-:Y:S05]  /*5050*/  @P0 EXIT ;  /* 0x000000000000094d */ /* 0x000fea0003800000 */
[----:B------:R-:W-:Y:S05]  /*5060*/  WARPSYNC.ALL ;  /* 0x0000000000007948 */ /* 0x000fea0003800000 */
[----:B------:R-:W-:Y:S01]  /*5070*/  NOP ;  /* 0x0000000000007918 */ /* 0x000fe20000000000 */
[----:B------:R-:W1:Y:S01]  /*5080*/  S2UR UR5, SR_CgaCtaId ;  /* 0x00000000000579c3 */ /* 0x000e620000008800 */
[----:B------:R-:W-:Y:S02]  /*5090*/  UMOV UR4, 0x50 ;  /* 0x0000005000047882 */ /* 0x000fe40000000000 */
[----:B-1----:R-:W-:-:S09]  /*50a0*/  ULEA UR5, UR5, UR4, 0x18 ;  /* 0x0000000405057291 */ /* 0x002fd2000f8ec0ff */
[----:B------:R-:W1:Y:S02]  /*50b0*/  LDS R2, [UR5] ;  /* 0x00000005ff027984 */ /* 0x000e640008000800 */
[----:B-1----:R-:W-:-:S04]  /*50c0*/  LOP3.LUT R0, R2, 0xffff, RZ, 0xc0, !PT ;  /* 0x0000ffff02007812 */ /* 0x002fc800078ec0ff */
[----:B------:R-:W-:-:S13]  /*50d0*/  ISETP.NE.AND P0, PT, R0, 0xffff, PT ;  /* 0x0000ffff0000780c */ /* 0x000fda0003f05270 */
[----:B------:R-:W-:Y:S05]  /*50e0*/  @P0 BRA `(.L_x_67) ;  /* 0x0000000000480947 */ /* 0x000fea0003800000 */
[----:B------:R-:W-:-:S04]  /*50f0*/  SHF.R.U32.HI R0, RZ, 0x10, R2 ;  /* 0x00000010ff007819 */ /* 0x000fc80000011602 */
[----:B------:R-:W-:-:S04]  /*5100*/  LOP3.LUT R0, R0, 0x1, RZ, 0xc0, !PT ;  /* 0x0000000100007812 */ /* 0x000fc800078ec0ff */
[----:B------:R-:W-:-:S13]  /*5110*/  ISETP.NE.AND P0, PT, R0, 0x1, PT ;  /* 0x000000010000780c */ /* 0x000fda0003f05270 */
[----:B------:R-:W-:Y:S05]  /*5120*/  @P0 BRA `(.L_x_68) ;  /* 0x00000000002c0947 */ /* 0x000fea0003800000 */
[----:B------:R-:W1:Y:S01]  /*5130*/  S2R R0, SR_LANEID ;  /* 0x0000000000007919 */ /* 0x000e620000000000 */
[----:B------:R-:W-:Y:S01]  /*5140*/  IMAD.MOV.U32 R2, RZ, RZ, -0x20000 ;  /* 0xfffe0000ff027424 */ /* 0x000fe200078e00ff */
[----:B------:R-:W-:Y:S02]  /*5150*/  VOTEU.ANY UR6, UPT, PT ;  /* 0x0000000000067886 */ /* 0x000fe400038e0100 */
[----:B------:R-:W-:Y:S01]  /*5160*/  UFLO.U32 UR6, UR6 ;  /* 0x00000006000672bd */ /* 0x000fe200080e0000 */
[----:B------:R-:W3:Y:S05]  /*5170*/  REDUX UR4, R2 ;  /* 0x00000000020473c4 */ /* 0x000eea0000000000 */
[----:B-1----:R-:W-:-:S02]  /*5180*/  ISETP.EQ.U32.AND P0, PT, R0, UR6, PT ;  /* 0x0000000600007c0c */ /* 0x002fc4000bf02070 */
[----:B---3--:R-:W-:Y:S01]  /*5190*/  MOV R0, UR4 ;  /* 0x0000000400007c02 */ /* 0x008fe20008000f00 */
[----:B------:R-:W-:-:S05]  /*51a0*/  UMOV UR4, 0xfffe0000 ;  /* 0xfffe000000047882 */ /* 0x000fca0000000000 */
[----:B------:R1:W-:Y:S05]  /*51b0*/  UTCATOMSWS.AND URZ, UR4 ;  /* 0x0000000400ff79e3 */ /* 0x0003ea0008000000 */
[----:B------:R1:W-:Y:S01]  /*51c0*/  @P0 ATOMS.AND RZ, [UR5], R0 ;  /* 0x00000000ffff098c */ /* 0x0003e2000a800005 */
[----:B------:R-:W-:Y:S05]  /*51d0*/  BRA `(.L_x_69) ;  /* 0x0000000000147947 */ /* 0x000fea0003800000 */
.L_x_68:
[----:B------:R-:W-:Y:S02]  /*51e0*/  MOV R2, 0x5200 ;  /* 0x0000520000027802 */ /* 0x000fe40000000f00 */
[----:B--2---:R-:W-:Y:S05]  /*51f0*/  CALL.REL.NOINC `($__internal_0_$__cuda_sm10x_tcgen05_guardrail_trap_col_being_dealloced_not_returned_by_alloc) ;  /* 0x00000008001c7944 */ /* 0x004fea0003c00000 */
[----:B------:R-:W-:Y:S05]  /*5200*/  BRA `(.L_x_69) ;  /* 0x0000000000087947 */ /* 0x000fea0003800000 */
.L_x_67:
[----:B------:R-:W-:Y:S02]  /*5210*/  MOV R2, 0x5230 ;  /* 0x0000523000027802 */ /* 0x000fe40000000f00 */
[----:B--2---:R-:W-:Y:S05]  /*5220*/  CALL.REL.NOINC `($__internal_2_$__cuda_sm10x_tcgen05_guardrail_trap_unallocated_columns_being_dealloced) ;  /* 0x0000000800287944 */ /* 0x004fea0003c00000 */
.L_x_69:
[----:B------:R-:W-:Y:S01]  /*5230*/  NOP ;  /* 0x0000000000007918 */ /* 0x000fe20000000000 */
[----:B-1----:R-:W-:Y:S05]  /*5240*/  EXIT ;  /* 0x000000000000794d */ /* 0x002fea0003800000 */
.L_x_14:
[----:B------:R-:W-:-:S07]  /*5250*/  MOV R4, R5 ;  /* 0x0000000500047202 */ /* 0x000fce0000000f00 */
.L_x_70:
[----:B-1----:R1:W2:Y:S02]  /*5260*/  SYNCS.PHASECHK.TRANS64.TRYWAIT P0, [R2+URZ+0x31800], R5 ;  /* 0x03180005020075a7 */ /* 0x0022a400080011ff */
[----:B--2---:R-:W-:Y:S05]  /*5270*/  @!P0 NANOSLEEP.SYNCS 0x989680 ;  /* 0x009896800000895d */ /* 0x004fea0003900000 */
[----:B------:R-:W2:Y:S02]  /*5280*/  @!P0 SYNCS.PHASECHK.TRANS64 P0, [R2+URZ+0x31800], R5 ;  /* 0x03180005020085a7 */ /* 0x000ea400080010ff */
[----:B--2---:R-:W-:Y:S05]  /*5290*/  @!P0 BRA `(.L_x_70) ;  /* 0xfffffffc00f08947 */ /* 0x004fea000383ffff */
[----:B------:R-:W-:Y:S05]  /*52a0*/  BRA `(.L_x_71) ;  /* 0xffffffb400e47947 */ /* 0x000fea000383ffff */
.L_x_18:
[----:B------:R-:W-:Y:S02]  /*52b0*/  MOV R10, UR10 ;  /* 0x0000000a000a7c02 */ /* 0x000fe40008000f00 */
[----:B------:R-:W-:Y:S02]  /*52c0*/  MOV R11, UR10 ;  /* 0x0000000a000b7c02 */ /* 0x000fe40008000f00 */
[----:B------:R-:W-:-:S07]  /*52d0*/  MOV R0, UR9 ;  /* 0x0000000900007c02 */ /* 0x000fce0008000f00 */
.L_x_72:
[----:B-1----:R1:W2:Y:S02]  /*52e0*/  SYNCS.PHASECHK.TRANS64.TRYWAIT P0, [R0+URZ+0x31870], R11 ;  /* 0x0318700b000075a7 */ /* 0x0022a400080011ff */
[----:B--2---:R-:W-:Y:S05]  /*52f0*/  @!P0 NANOSLEEP.SYNCS 0x989680 ;  /* 0x009896800000895d */ /* 0x004fea0003900000 */
[----:B------:R-:W2:Y:S02]  /*5300*/  @!P0 SYNCS.PHASECHK.TRANS64 P0, [R0+URZ+0x31870], R11 ;  /* 0x0318700b000085a7 */ /* 0x000ea400080010ff */
[----:B--2---:R-:W-:Y:S05]  /*5310*/  @!P0 BRA `(.L_x_72) ;  /* 0xfffffffc00f08947 */ /* 0x004fea000383ffff */
[----:B------:R-:W-:Y:S05]  /*5320*/  BRA `(.L_x_73) ;  /* 0xffffffbc00747947 */ /* 0x000fea000383ffff */
.L_x_19:
[----:B------:R-:W-:Y:S02]  /*5330*/  MOV R2, UR13 ;  /* 0x0000000d00027c02 */ /* 0x000fe40008000f00 */
[----:B------:R-:W-:Y:S07]  /*5340*/  MOV R10, R11 ;  /* 0x0000000b000a7202 */ /* 0x000fee0000000f00 */
.L_x_74:
[----:B-1----:R1:W2:Y:S02]  /*5350*/  SYNCS.PHASECHK.TRANS64.TRYWAIT P0, [R2+URZ+0x31840], R11 ;  /* 0x0318400b020075a7 */ /* 0x0022a400080011ff */
[----:B--2---:R-:W-:Y:S05]  /*5360*/  @!P0 NANOSLEEP.SYNCS 0x989680 ;  /* 0x009896800000895d */ /* 0x004fea0003900000 */
[----:B------:R-:W2:Y:S02]  /*5370*/  @!P0 SYNCS.PHASECHK.TRANS64 P0, [R2+URZ+0x31840], R11 ;  /* 0x0318400b020085a7 */ /* 0x000ea400080010ff */
[----:B--2---:R-:W-:Y:S05]  /*5380*/  @!P0 BRA `(.L_x_74) ;  /* 0xfffffffc00f08947 */ /* 0x004fea000383ffff */
[----:B------:R-:W-:Y:S05]  /*5390*/  BRA `(.L_x_75) ;  /* 0xffffffbc00807947 */ /* 0x000fea000383ffff */
.L_x_21:
[----:B------:R-:W-:Y:S02]  /*53a0*/  MOV R0, UR9 ;  /* 0x0000000900007c02 */ /* 0x000fe40008000f00 */
[----:B------:R-:W-:Y:S07]  /*53b0*/  MOV R12, R13 ;  /* 0x0000000d000c7202 */ /* 0x000fee0000000f00 */
.L_x_76:
[----:B-1----:R1:W2:Y:S02]  /*53c0*/  SYNCS.PHASECHK.TRANS64.TRYWAIT P0, [R0+URZ+0x31840], R13 ;  /* 0x0318400d000075a7 */ /* 0x0022a400080011ff */
[----:B--2---:R-:W-:Y:S05]  /*53d0*/  @!P0 NANOSLEEP.SYNCS 0x989680 ;  /* 0x009896800000895d */ /* 0x004fea0003900000 */
[----:B------:R-:W2:Y:S02]  /*53e0*/  @!P0 SYNCS.PHASECHK.TRANS64 P0, [R0+URZ+0x31840], R13 ;  /* 0x0318400d000085a7 */ /* 0x000ea400080010ff */
[----:B--2---:R-:W-:Y:S05]  /*53f0*/  @!P0 BRA `(.L_x_76) ;  /* 0xfffffffc00f08947 */ /* 0x004fea000383ffff */
[----:B------:R-:W-:Y:S05]  /*5400*/  BRA `(.L_x_77) ;  /* 0xffffffc000587947 */ /* 0x000fea000383ffff */
.L_x_25:
[----:B------:R-:W-:Y:S01]  /*5410*/  HFMA2 R4, -RZ, RZ, -0.0 , 0 ;  /* 0x80000000ff047431 */ /* 0x000fe200000001ff */
[----:B-1----:R-:W-:Y:S04]  /*5420*/  MOV R5, 0x80000000 ;  /* 0x8000000000057802 */ /* 0x002fe80000000f00 */
[----:B------:R1:W2:Y:S03]  /*5430*/  SYNCS.PHASECHK.TRANS64.TRYWAIT P0, [R8+URZ+0x31820], R5 ;  /* 0x03182005080075a7 */ /* 0x0002a600080011ff */
[----:B--2---:R-:W-:Y:S05]  /*5440*/  @!P0 NANOSLEEP.SYNCS 0x989680 ;  /* 0x009896800000895d */ /* 0x004fea0003900000 */
[----:B------:R-:W2:Y:S02]  /*5450*/  @!P0 SYNCS.PHASECHK.TRANS64 P0, [R8+URZ+0x31820], R5 ;  /* 0x03182005080085a7 */ /* 0x000ea400080010ff */
[----:B--2---:R-:W-:Y:S05]  /*5460*/  @!P0 BRA `(.L_x_25) ;  /* 0xfffffffc00e88947 */ /* 0x004fea000383ffff */
[----:B------:R-:W-:Y:S05]  /*5470*/  BRA `(.L_x_78) ;  /* 0xffffffc400b07947 */ /* 0x000fea000383ffff */
.L_x_26:
[----:B------:R-:W-:Y:S01]  /*5480*/  HFMA2 R4, -RZ, RZ, -0.0 , 0 ;  /* 0x80000000ff047431 */ /* 0x000fe200000001ff */
[----:B-1----:R-:W-:Y:S04]  /*5490*/  MOV R5, 0x80000000 ;  /* 0x8000000000057802 */ /* 0x002fe80000000f00 */
[----:B------:R1:W2:Y:S03]  /*54a0*/  SYNCS.PHASECHK.TRANS64.TRYWAIT P0, [R8+URZ+0x31828], R5 ;  /* 0x03182805080075a7 */ /* 0x0002a600080011ff */
[----:B--2---:R-:W-:Y:S05]  /*54b0*/  @!P0 NANOSLEEP.SYNCS 0x989680 ;  /* 0x009896800000895d */ /* 0x004fea0003900000 */
[----:B------:R-:W2:Y:S02]  /*54c0*/  @!P0 SYNCS.PHASECHK.TRANS64 P0, [R8+URZ+0x31828], R5 ;  /* 0x03182805080085a7 */ /* 0x000ea400080010ff */
[----:B--2---:R-:W-:Y:S05]  /*54d0*/  @!P0 BRA `(.L_x_26) ;  /* 0xfffffffc00e88947 */ /* 0x004fea000383ffff */
[----:B------:R-:W-:Y:S05]  /*54e0*/  BRA `(.L_x_79) ;  /* 0xffffffc800907947 */ /* 0x000fea000383ffff */
.L_x_27:
[----:B------:R-:W-:Y:S01]  /*54f0*/  HFMA2 R4, -RZ, RZ, -0.0 , 0 ;  /* 0x80000000ff047431 */ /* 0x000fe200000001ff */
[----:B-1----:R-:W-:Y:S04]  /*5500*/  MOV R5, 0x80000000 ;  /* 0x8000000000057802 */ /* 0x002fe80000000f00 */
[----:B------:R1:W2:Y:S03]  /*5510*/  SYNCS.PHASECHK.TRANS64.TRYWAIT P0, [R8+URZ+0x31830], R5 ;  /* 0x03183005080075a7 */ /* 0x0002a600080011ff */
[----:B--2---:R-:W-:Y:S05]  /*5520*/  @!P0 NANOSLEEP.SYNCS 0x989680 ;  /* 0x009896800000895d */ /* 0x004fea0003900000 */
[----:B------:R-:W2:Y:S02]  /*5530*/  @!P0 SYNCS.PHASECHK.TRANS64 P0, [R8+URZ+0x31830], R5 ;  /* 0x03183005080085a7 */ /* 0x000ea400080010ff */
[----:B--2---:R-:W-:Y:S05]  /*5540*/  @!P0 BRA `(.L_x_27) ;  /* 0xfffffffc00e88947 */ /* 0x004fea000383ffff */
[----:B------:R-:W-:Y:S05]  /*5550*/  BRA `(.L_x_80) ;  /* 0xffffffc800d07947 */ /* 0x000fea000383ffff */
.L_x_28:
[----:B------:R-:W-:Y:S01]  /*5560*/  HFMA2 R42, -RZ, RZ, -0.0 , 0 ;  /* 0x80000000ff2a7431 */ /* 0x000fe200000001ff */
[----:B-1----:R-:W-:Y:S04]  /*5570*/  MOV R43, 0x80000000 ;  /* 0x80000000002b7802 */ /* 0x002fe80000000f00 */
[----:B------:R1:W2:Y:S03]  /*5580*/  SYNCS.PHASECHK.TRANS64.TRYWAIT P0, [R8+URZ+0x31838], R43 ;  /* 0x0318382b080075a7 */ /* 0x0002a600080011ff */
[----:B--2---:R-:W-:Y:S05]  /*5590*/  @!P0 NANOSLEEP.SYNCS 0x989680 ;  /* 0x009896800000895d */ /* 0x004fea0003900000 */
[----:B------:R-:W2:Y:S02]  /*55a0*/  @!P0 SYNCS.PHASECHK.TRANS64 P0, [R8+URZ+0x31838], R43 ;  /* 0x0318382b080085a7 */ /* 0x000ea400080010ff */
[----:B--2---:R-:W-:Y:S05]  /*55b0*/  @!P0 BRA `(.L_x_28) ;  /* 0xfffffffc00e88947 */ /* 0x004fea000383ffff */
[----:B------:R-:W-:Y:S05]  /*55c0*/  BRA `(.L_x_81) ;  /* 0xffffffcc000c7947 */ /* 0x000fea000383ffff */
.L_x_29:
[----:B--2---:R2:W3:Y:S02]  /*55d0*/  SYNCS.PHASECHK.TRANS64.TRYWAIT P0, [R8+URZ+0x31820], RZ ;  /* 0x031820ff080075a7 */ /* 0x0044e400080011ff */
[----:B---3--:R-:W-:Y:S05]  /*55e0*/  @!P0 NANOSLEEP.SYNCS 0x989680 ;  /* 0x009896800000895d */ /* 0x008fea0003900000 */
[----:B------:R-:W3:Y:S02]  /*55f0*/  @!P0 SYNCS.PHASECHK.TRANS64 P0, [R8+URZ+0x31820], RZ ;  /* 0x031820ff080085a7 */ /* 0x000ee400080010ff */
[----:B---3--:R-:W-:Y:S05]  /*5600*/  @!P0 BRA `(.L_x_29) ;  /* 0xfffffffc00f08947 */ /* 0x008fea000383ffff */
[----:B------:R-:W-:Y:S05]  /*5610*/  BRA `(.L_x_82) ;  /* 0xffffffcc00447947 */ /* 0x000fea000383ffff */
.L_x_30:
[----:B---3--:R3:W4:Y:S02]  /*5620*/  SYNCS.PHASECHK.TRANS64.TRYWAIT P0, [R8+URZ+0x31828], RZ ;  /* 0x031828ff080075a7 */ /* 0x00872400080011ff */
[----:B----4-:R-:W-:Y:S05]  /*5630*/  @!P0 NANOSLEEP.SYNCS 0x989680 ;  /* 0x009896800000895d */ /* 0x010fea0003900000 */
[----:B------:R-:W4:Y:S02]  /*5640*/  @!P0 SYNCS.PHASECHK.TRANS64 P0, [R8+URZ+0x31828], RZ ;  /* 0x031828ff080085a7 */ /* 0x000f2400080010ff */
[----:B----4-:R-:W-:Y:S05]  /*5650*/  @!P0 BRA `(.L_x_30) ;  /* 0xfffffffc00f08947 */ /* 0x010fea000383ffff */
[----:B------:R-:W-:Y:S05]  /*5660*/  BRA `(.L_x_83) ;  /* 0xffffffcc00b87947 */ /* 0x000fea000383ffff */
.L_x_31:
[----:B----4-:R4:W1:Y:S02]  /*5670*/  SYNCS.PHASECHK.TRANS64.TRYWAIT P0, [R8+URZ+0x31830], RZ ;  /* 0x031830ff080075a7 */ /* 0x01086400080011ff */
[----:B-1----:R-:W-:Y:S05]  /*5680*/  @!P0 NANOSLEEP.SYNCS 0x989680 ;  /* 0x009896800000895d */ /* 0x002fea0003900000 */
[----:B------:R-:W1:Y:S02]  /*5690*/  @!P0 SYNCS.PHASECHK.TRANS64 P0, [R8+URZ+0x31830], RZ ;  /* 0x031830ff080085a7 */ /* 0x000e6400080010ff */
[----:B-1----:R-:W-:Y:S05]  /*56a0*/  @!P0 BRA `(.L_x_31) ;  /* 0xfffffffc00f08947 */ /* 0x002fea000383ffff */
[----:B------:R-:W-:Y:S05]  /*56b0*/  BRA `(.L_x_84) ;  /* 0xffffffcc00f07947 */ /* 0x000fea000383ffff */
.L_x_32:
[----:B-1----:R1:W2:Y:S02]  /*56c0*/  SYNCS.PHASECHK.TRANS64.TRYWAIT P0, [R8+URZ+0x31838], RZ ;  /* 0x031838ff080075a7 */ /* 0x0022a400080011ff */
[----:B--2---:R-:W-:Y:S05]  /*56d0*/  @!P0 NANOSLEEP.SYNCS 0x989680 ;  /* 0x009896800000895d */ /* 0x004fea0003900000 */
[----:B------:R-:W2:Y:S02]  /*56e0*/  @!P0 SYNCS.PHASECHK.TRANS64 P0, [R8+URZ+0x31838], RZ ;  /* 0x031838ff080085a7 */ /* 0x000ea400080010ff */
[----:B--2---:R-:W-:Y:S05]  /*56f0*/  @!P0 BRA `(.L_x_32) ;  /* 0xfffffffc00f08947 */ /* 0x004fea000383ffff */
[----:B------:R-:W-:Y:S05]  /*5700*/  BRA `(.L_x_85) ;  /* 0xffffffd000287947 */ /* 0x000fea000383ffff */
.L_x_33:
[----:B------:R-:W-:Y:S01]  /*5710*/  HFMA2 R42, -RZ, RZ, -0.0 , 0 ;  /* 0x80000000ff2a7431 */ /* 0x000fe200000001ff */
[----:B-1----:R-:W-:Y:S04]  /*5720*/  MOV R43, 0x80000000 ;  /* 0x80000000002b7802 */ /* 0x002fe80000000f00 */
[----:B------:R1:W2:Y:S03]  /*5730*/  SYNCS.PHASECHK.TRANS64.TRYWAIT P0, [R8+URZ+0x31820], R43 ;  /* 0x0318202b080075a7 */ /* 0x0002a600080011ff */
[----:B--2---:R-:W-:Y:S05]  /*5740*/  @!P0 NANOSLEEP.SYNCS 0x989680 ;  /* 0x009896800000895d */ /* 0x004fea0003900000 */
[----:B------:R-:W2:Y:S02]  /*5750*/  @!P0 SYNCS.PHASECHK.TRANS64 P0, [R8+URZ+0x31820], R43 ;  /* 0x0318202b080085a7 */ /* 0x000ea400080010ff */
[----:B--2---:R-:W-:Y:S05]  /*5760*/  @!P0 BRA `(.L_x_33) ;  /* 0xfffffffc00e88947 */ /* 0x004fea000383ffff */
[----:B------:R-:W-:Y:S05]  /*5770*/  BRA `(.L_x_86) ;  /* 0xffffffd000587947 */ /* 0x000fea000383ffff */
.L_x_34:
[----:B------:R-:W-:Y:S01]  /*5780*/  HFMA2 R42, -RZ, RZ, -0.0 , 0 ;  /* 0x80000000ff2a7431 */ /* 0x000fe200000001ff */
[----:B-1----:R-:W-:Y:S04]  /*5790*/  MOV R43, 0x80000000 ;  /* 0x80000000002b7802 */ /* 0x002fe80000000f00 */
[----:B------:R1:W2:Y:S03]  /*57a0*/  SYNCS.PHASECHK.TRANS64.TRYWAIT P0, [R8+URZ+0x31828], R43 ;  /* 0x0318282b080075a7 */ /* 0x0002a600080011ff */
[----:B--2---:R-:W-:Y:S05]  /*57b0*/  @!P0 NANOSLEEP.SYNCS 0x989680 ;  /* 0x009896800000895d */ /* 0x004fea0003900000 */
[----:B------:R-:W2:Y:S02]  /*57c0*/  @!P0 SYNCS.PHASECHK.TRANS64 P0, [R8+URZ+0x31828], R43 ;  /* 0x0318282b080085a7 */ /* 0x000ea400080010ff */
[----:B--2---:R-:W-:Y:S05]  /*57d0*/  @!P0 BRA `(.L_x_34) ;  /* 0xfffffffc00e88947 */ /* 0x004fea000383ffff */
[----:B------:R-:W-:Y:S05]  /*57e0*/  BRA `(.L_x_87) ;  /* 0xffffffd000c47947 */ /* 0x000fea000383ffff */
.L_x_35:
[----:B------:R-:W-:Y:S01]  /*57f0*/  HFMA2 R42, -RZ, RZ, -0.0 , 0 ;  /* 0x80000000ff2a7431 */ /* 0x000fe200000001ff */
[----:B-1----:R-:W-:Y:S04]  /*5800*/  MOV R43, 0x80000000 ;  /* 0x80000000002b7802 */ /* 0x002fe80000000f00 */
[----:B------:R1:W2:Y:S03]  /*5810*/  SYNCS.PHASECHK.TRANS64.TRYWAIT P0, [R8+URZ+0x31830], R43 ;  /* 0x0318302b080075a7 */ /* 0x0002a600080011ff */
[----:B--2---:R-:W-:Y:S05]  /*5820*/  @!P0 NANOSLEEP.SYNCS 0x989680 ;  /* 0x009896800000895d */ /* 0x004fea0003900000 */
[----:B------:R-:W2:Y:S02]  /*5830*/  @!P0 SYNCS.PHASECHK.TRANS64 P0, [R8+URZ+0x31830], R43 ;  /* 0x0318302b080085a7 */ /* 0x000ea400080010ff */
[----:B--2---:R-:W-:Y:S05]  /*5840*/  @!P0 BRA `(.L_x_35) ;  /* 0xfffffffc00e88947 */ /* 0x004fea000383ffff */
[----:B------:R-:W-:Y:S05]  /*5850*/  BRA `(.L_x_88) ;  /* 0xffffffd000f47947 */ /* 0x000fea000383ffff */
.L_x_36:
[----:B------:R-:W-:Y:S01]  /*5860*/  HFMA2 R42, -RZ, RZ, -0.0 , 0 ;  /* 0x80000000ff2a7431 */ /* 0x000fe200000001ff */
[----:B-1----:R-:W-:Y:S04]  /*5870*/  MOV R43, 0x80000000 ;  /* 0x80000000002b7802 */ /* 0x002fe80000000f00 */
[----:B------:R1:W2:Y:S03]  /*5880*/  SYNCS.PHASECHK.TRANS64.TRYWAIT P0, [R8+URZ+0x31838], R43 ;  /* 0x0318382b080075a7 */ /* 0x0002a600080011ff */
[----:B--2---:R-:W-:Y:S05]  /*5890*/  @!P0 NANOSLEEP.SYNCS 0x989680 ;  /* 0x009896800000895d */ /* 0x004fea0003900000 */
[----:B------:R-:W2:Y:S02]  /*58a0*/  @!P0 SYNCS.PHASECHK.TRANS64 P0, [R8+URZ+0x31838], R43 ;  /* 0x0318382b080085a7 */ /* 0x000ea400080010ff */
[----:B--2---:R-:W-:Y:S05]  /*58b0*/  @!P0 BRA `(.L_x_36) ;  /* 0xfffffffc00e88947 */ /* 0x004fea000383ffff */
[----:B------:R-:W-:Y:S05]  /*58c0*/  BRA `(.L_x_89) ;  /* 0xffffffd400247947 */ /* 0x000fea000383ffff */
.L_x_37:
[----:B-1----:R1:W2:Y:S02]  /*58d0*/  SYNCS.PHASECHK.TRANS64.TRYWAIT P0, [R8+URZ+0x31820], RZ ;  /* 0x031820ff080075a7 */ /* 0x0022a400080011ff */
[----:B--2---:R-:W-:Y:S05]  /*58e0*/  @!P0 NANOSLEEP.SYNCS 0x989680 ;  /* 0x009896800000895d */ /* 0x004fea0003900000 */
[----:B------:R-:W2:Y:S02]  /*58f0*/  @!P0 SYNCS.PHASECHK.TRANS64 P0, [R8+URZ+0x31820], RZ ;  /* 0x031820ff080085a7 */ /* 0x000ea400080010ff */
[----:B--2---:R-:W-:Y:S05]  /*5900*/  @!P0 BRA `(.L_x_37) ;  /* 0xfffffffc00f08947 */ /* 0x004fea000383ffff */
[----:B------:R-:W-:Y:S05]  /*5910*/  BRA `(.L_x_90) ;  /* 0xffffffd4005c7947 */ /* 0x000fea000383ffff */
.L_x_38:
[----:B-1----:R1:W2:Y:S02]  /*5920*/  SYNCS.PHASECHK.TRANS64.TRYWAIT P0, [R8+URZ+0x31828], RZ ;  /* 0x031828ff080075a7 */ /* 0x0022a400080011ff */
[----:B--2---:R-:W-:Y:S05]  /*5930*/  @!P0 NANOSLEEP.SYNCS 0x989680 ;  /* 0x009896800000895d */ /* 0x004fea0003900000 */
[----:B------:R-:W2:Y:S02]  /*5940*/  @!P0 SYNCS.PHASECHK.TRANS64 P0, [R8+URZ+0x31828], RZ ;  /* 0x031828ff080085a7 */ /* 0x000ea400080010ff */
[----:B--2---:R-:W-:Y:S05]  /*5950*/  @!P0 BRA `(.L_x_38) ;  /* 0xfffffffc00f08947 */ /* 0x004fea000383ffff */
[----:B------:R-:W-:Y:S05]  /*5960*/  BRA `(.L_x_91) ;  /* 0xffffffd400d07947 */ /* 0x000fea000383ffff */
.L_x_39:
[----:B-1----:R1:W2:Y:S02]  /*5970*/  SYNCS.PHASECHK.TRANS64.TRYWAIT P0, [R8+URZ+0x31830], RZ ;  /* 0x031830ff080075a7 */ /* 0x0022a400080011ff */
[----:B--2---:R-:W-:Y:S05]  /*5980*/  @!P0 NANOSLEEP.SYNCS 0x989680 ;  /* 0x009896800000895d */ /* 0x004fea0003900000 */
[----:B------:R-:W2:Y:S02]  /*5990*/  @!P0 SYNCS.PHASECHK.TRANS64 P0, [R8+URZ+0x31830], RZ ;  /* 0x031830ff080085a7 */ /* 0x000ea400080010ff */
[----:B--2---:R-:W-:Y:S05]  /*59a0*/  @!P0 BRA `(.L_x_39) ;  /* 0xfffffffc00f08947 */ /* 0x004fea000383ffff */
[----:B------:R-:W-:Y:S05]  /*59b0*/  BRA `(.L_x_92) ;  /* 0xffffffd800087947 */ /* 0x000fea000383ffff */
.L_x_40:
[----:B-1----:R1:W2:Y:S02]  /*59c0*/  SYNCS.PHASECHK.TRANS64.TRYWAIT P0, [R8+URZ+0x31838], RZ ;  /* 0x031838ff080075a7 */ /* 0x0022a400080011ff */
[----:B--2---:R-:W-:Y:S05]  /*59d0*/  @!P0 NANOSLEEP.SYNCS 0x989680 ;  /* 0x009896800000895d */ /* 0x004fea0003900000 */
[----:B------:R-:W2:Y:S02]  /*59e0*/  @!P0 SYNCS.PHASECHK.TRANS64 P0, [R8+URZ+0x31838], RZ ;  /* 0x031838ff080085a7 */ /* 0x000ea400080010ff */
[----:B--2---:R-:W-:Y:S05]  /*59f0*/  @!P0 BRA `(.L_x_40) ;  /* 0xfffffffc00f08947 */ /* 0x004fea000383ffff */
[----:B------:R-:W-:Y:S05]  /*5a00*/  BRA `(.L_x_93) ;  /* 0xffffffd800407947 */ /* 0x000fea000383ffff */
.L_x_44:
[----:B------:R-:W-:-:S07]  /*5a10*/  MOV R4, R5 ;  /* 0x0000000500047202 */ /* 0x000fce0000000f00 */
.L_x_94:
[----:B-1----:R1:W2:Y:S02]  /*5a20*/  SYNCS.PHASECHK.TRANS64.TRYWAIT P2, [R20+URZ+0x31860], R5 ;  /* 0x03186005140075a7 */ /* 0x0022a400080411ff */
[----:B--2---:R-:W-:Y:S05]  /*5a30*/  @!P2 NANOSLEEP.SYNCS 0x989680 ;  /* 0x009896800000a95d */ /* 0x004fea0003900000 */
[----:B------:R-:W2:Y:S02]  /*5a40*/  @!P2 SYNCS.PHASECHK.TRANS64 P2, [R20+URZ+0x31860], R5 ;  /* 0x031860051400a5a7 */ /* 0x000ea400080410ff */
[----:B--2---:R-:W-:Y:S05]  /*5a50*/  @!P2 BRA `(.L_x_94) ;  /* 0xfffffffc00f0a947 */ /* 0x004fea000383ffff */
[----:B------:R-:W-:Y:S05]  /*5a60*/  BRA `(.L_x_95) ;  /* 0xffffffdc00487947 */ /* 0x000fea000383ffff */
        .weak           $__internal_0_$__cuda_sm10x_tcgen05_guardrail_trap_col_being_dealloced_not_returned_by_alloc
        .type           $__internal_0_$__cuda_sm10x_tcgen05_guardrail_trap_col_being_dealloced_not_returned_by_alloc,@function
        .size           $__internal_0_$__cuda_sm10x_tcgen05_guardrail_trap_col_being_dealloced_not_returned_by_alloc,($__internal_1_$__cuda_sm10x_tcgen05_guardrail_trap_phase_invalid_during_alloc - $__internal_0_$__cuda_sm10x_tcgen05_guardrail_trap_col_being_dealloced_not_returned_by_alloc)
$__internal_0_$__cuda_sm10x_tcgen05_guardrail_trap_col_being_dealloced_not_returned_by_alloc:
[----:B------:R-:W-:Y:S05]  /*5a70*/  BPT.TRAP 0x1 ;  /* 0x000000040000795c */ /* 0x000fea0000300000 */
[----:B------:R-:W-:-:S04]  /*5a80*/  HFMA2 R3, -RZ, RZ, 0, 0 ;  /* 0x00000000ff037431 */ /* 0x000fc800000001ff */
[----:B------:R-:W-:Y:S05]  /*5a90*/  RET.REL.NODEC R2 `(_ZN9deep_gemm24sm100_fp8_gemm_1d1d_implILN4cute4UMMA5MajorE0ELS3_0ELj0ELj7168ELj2048ELj128ELj224ELj128ELj64ELj128ELj128ELj64ELj4ELj128ELj128ELj1ELb0ELj141ELNS_8GemmTypeE1ELb0EN7cutlass10bfloat16_tENS_16EpilogueIdentityEEEvPijjj14CUtensorMap_stS9_S9_S9_S9_) ;  /* 0xffffffa402587950 */ /* 0x000fea0003c3ffff */
        .weak           $__internal_1_$__cuda_sm10x_tcgen05_guardrail_trap_phase_invalid_during_alloc
        .type           $__internal_1_$__cuda_sm10x_tcgen05_guardrail_trap_phase_invalid_during_alloc,@function
        .size           $__internal_1_$__cuda_sm10x_tcgen05_guardrail_trap_phase_invalid_during_alloc,($__internal_2_$__cuda_sm10x_tcgen05_guardrail_trap_unallocated_columns_being_dealloced - $__internal_1_$__cuda_sm10x_tcgen05_guardrail_trap_phase_invalid_during_alloc)
$__internal_1_$__cuda_sm10x_tcgen05_guardrail_trap_phase_invalid_during_alloc:
[----:B------:R-:W-:Y:S05]  /*5aa0*/  BPT.TRAP 0x1 ;  /* 0x000000040000795c */ /* 0x000fea0000300000 */
[----:B------:R-:W-:-:S04]  /*5ab0*/  MOV R3, 0x0 ;  /* 0x0000000000037802 */ /* 0x000fc80000000f00 */
[----:B------:R-:W-:Y:S05]  /*5ac0*/  RET.REL.NODEC R2 `(_ZN9deep_gemm24sm100_fp8_gemm_1d1d_implILN4cute4UMMA5MajorE0ELS3_0ELj0ELj7168ELj2048ELj128ELj224ELj128ELj64ELj128ELj128ELj64ELj4ELj128ELj128ELj1ELb0ELj141ELNS_8GemmTypeE1ELb0EN7cutlass10bfloat16_tENS_16EpilogueIdentityEEEvPijjj14CUtensorMap_stS9_S9_S9_S9_) ;  /* 0xffffffa4024c7950 */ /* 0x000fea0003c3ffff */
        .weak           $__internal_2_$__cuda_sm10x_tcgen05_guardrail_trap_unallocated_columns_being_dealloced
        .type           $__internal_2_$__cuda_sm10x_tcgen05_guardrail_trap_unallocated_columns_being_dealloced,@function
        .size           $__internal_2_$__cuda_sm10x_tcgen05_guardrail_trap_unallocated_columns_being_dealloced,($__internal_3_$__cuda_sm20_div_u16 - $__internal_2_$__cuda_sm10x_tcgen05_guardrail_trap_unallocated_columns_being_dealloced)
$__internal_2_$__cuda_sm10x_tcgen05_guardrail_trap_unallocated_columns_being_dealloced:
[----:B------:R-:W-:Y:S05]  /*5ad0*/  BPT.TRAP 0x1 ;  /* 0x000000040000795c */ /* 0x000fea0000300000 */
[----:B------:R-:W-:-:S04]  /*5ae0*/  HFMA2 R3, -RZ, RZ, 0, 0 ;  /* 0x00000000ff037431 */ /* 0x000fc800000001ff */
[----:B------:R-:W-:Y:S05]  /*5af0*/  RET.REL.NODEC R2 `(_ZN9deep_gemm24sm100_fp8_gemm_1d1d_implILN4cute4UMMA5MajorE0ELS3_0ELj0ELj7168ELj2048ELj128ELj224ELj128ELj64ELj128ELj128ELj64ELj4ELj128ELj128ELj1ELb0ELj141ELNS_8GemmTypeE1ELb0EN7cutlass10bfloat16_tENS_16EpilogueIdentityEEEvPijjj14CUtensorMap_stS9_S9_S9_S9_) ;  /* 0xffffffa402407950 */ /* 0x000fea0003c3ffff */
        .weak           $__internal_3_$__cuda_sm20_div_u16
        .type           $__internal_3_$__cuda_sm20_div_u16,@function
        .size           $__internal_3_$__cuda_sm20_div_u16,(.L_x_100 - $__internal_3_$__cuda_sm20_div_u16)
$__internal_3_$__cuda_sm20_div_u16:
[----:B------:R-:W1:Y:S01]  /*5b00*/  I2F.U16 R5, R39 ;  /* 0x0000002700057306 */ /* 0x000e620000101000 */
[----:B------:R-:W-:-:S07]  /*5b10*/  IMAD.MOV.U32 R0, RZ, RZ, 0x4b800000 ;  /* 0x4b800000ff007424 */ /* 0x000fce00078e00ff */
[----:B------:R-:W-:Y:S01]  /*5b20*/  I2F.U16.RZ R9, R34 ;  /* 0x0000002200097306 */ /* 0x000fe2000010d000 */
[C---:B-1----:R-:W-:Y:S02]  /*5b30*/  FSETP.GEU.AND P1, PT, |R5|.reuse, 1.175494350822287508e-38, PT ;  /* 0x008000000500780b */ /* 0x042fe40003f2e200 */
[----:B------:R-:W-:Y:S02]  /*5b40*/  FSETP.GT.AND P2, PT, |R5|, 8.50705917302346158658e+37, PT ;  /* 0x7e8000000500780b */ /* 0x000fe40003f44200 */
[----:B------:R-:W-:Y:S02]  /*5b50*/  FSEL R0, R0, 1, !P1 ;  /* 0x3f80000000007808 */ /* 0x000fe40004800000 */
[----:B------:R-:W-:Y:S02]  /*5b60*/  ISETP.NE.U32.AND P1, PT, R39, RZ, PT ;  /* 0x000000ff2700720c */ /* 0x000fe40003f25070 */
[----:B------:R-:W-:-:S05]  /*5b70*/  FSEL R0, R0, 0.25, !P2 ;  /* 0x3e80000000007808 */ /* 0x000fca0005000000 */
[----:B------:R-:W-:-:S06]  /*5b80*/  FMUL R5, R5, R0 ;  /* 0x0000000005057220 */ /* 0x000fcc0000400000 */
[----:B------:R-:W1:Y:S02]  /*5b90*/  MUFU.RCP R5, R5 ;  /* 0x0000000500057308 */ /* 0x000e640000001000 */
[----:B-1----:R-:W-:Y:S01]  /*5ba0*/  FMUL R0, R0, R5 ;  /* 0x0000000500007220 */ /* 0x002fe20000400000 */
[----:B------:R-:W-:-:S03]  /*5bb0*/  IMAD.MOV.U32 R5, RZ, RZ, 0x0 ;  /* 0x00000000ff057424 */ /* 0x000fc600078e00ff */
[----:B------:R-:W-:-:S04]  /*5bc0*/  VIADD R0, R0, 0x2 ;  /* 0x0000000200007836 */ /* 0x000fc80000000000 */
[----:B------:R-:W-:-:S04]  /*5bd0*/  FMUL.RZ R9, R9, R0 ;  /* 0x0000000009097220 */ /* 0x000fc8000040c000 */
[----:B------:R-:W1:Y:S02]  /*5be0*/  F2I.U32.TRUNC.NTZ R0, R9 ;  /* 0x0000000900007305 */ /* 0x000e64000020f000 */
[----:B-1----:R-:W-:Y:S02]  /*5bf0*/  LOP3.LUT R0, R0, 0xffff, RZ, 0xc0, !PT ;  /* 0x0000ffff00007812 */ /* 0x002fe400078ec0ff */
[----:B------:R-:W-:Y:S01]  /*5c00*/  @!P1 MOV R0, 0xffffffff ;  /* 0xffffffff00009802 */ /* 0x000fe20000000f00 */
[----:B------:R-:W-:Y:S06]  /*5c10*/  RET.REL.NODEC R4 `(_ZN9deep_gemm24sm100_fp8_gemm_1d1d_implILN4cute4UMMA5MajorE0ELS3_0ELj0ELj7168ELj2048ELj128ELj224ELj128ELj64ELj128ELj128ELj64ELj4ELj128ELj128ELj1ELb0ELj141ELNS_8GemmTypeE1ELb0EN7cutlass10bfloat16_tENS_16EpilogueIdentityEEEvPijjj14CUtensorMap_stS9_S9_S9_S9_) ;  /* 0xffffffa004f87950 */ /* 0x000fec0003c3ffff */
.L_x_96:
[----:B------:R-:W-:-:S00]  /*5c20*/  BRA `(.L_x_96) ;  /* 0xfffffffc00fc7947 */ /* 0x000fc0000383ffff */
[----:B------:R-:W-:-:S00]  /*5c30*/  NOP ;  /* 0x0000000000007918 */ /* 0x000fc00000000000 */
        /* <DEDUP_REMOVED lines=12> */
.L_x_100:


//--------------------- .nv.shared._ZN9deep_gemm24sm100_fp8_gemm_1d1d_implILN4cute4UMMA5MajorE0ELS3_0ELj0ELj7168ELj2048ELj128ELj224ELj128ELj64ELj128ELj128ELj64ELj4ELj128ELj128ELj1ELb0ELj141ELNS_8GemmTypeE1ELb0EN7cutlass10bfloat16_tENS_16EpilogueIdentityEEEvPijjj14CUtensorMap_stS9_S9_S9_S9_ --------------------------
	.section	.nv.shared._ZN9deep_gemm24sm100_fp8_gemm_1d1d_implILN4cute4UMMA5MajorE0ELS3_0ELj0ELj7168ELj2048ELj128ELj224ELj128ELj64ELj128ELj128ELj64ELj4ELj128ELj128ELj1ELb0ELj141ELNS_8GemmTypeE1ELb0EN7cutlass10bfloat16_tENS_16EpilogueIdentityEEEvPijjj14CUtensorMap_stS9_S9_S9_S9_,"aw",@nobits
	.sectionflags	@""
	.align	1024
	.zero		1024


//--------------------- .nv.shared.reserved.0     --------------------------
	.section	.nv.shared.reserved.0,"aw",@nobits
	.align	8
	.weak		__nv_reservedSMEM_offset_0_alias
	.size		__nv_reservedSMEM_offset_0_alias, 0, 64
	.other		__nv_reservedSMEM_offset_0_alias,@"STO_CUDA_RESERVED_SHARED STV_DEFAULT"
__nv_reservedSMEM_offset_0_alias:
	.zero		0
.nv.shared.reserved.0:
	.zero		64
	.weak		__nv_reservedSMEM_allocation_phase
	.type		__nv_reservedSMEM_allocation_phase,@object
	.size		__nv_reservedSMEM_allocation_phase,(.L_0 - __nv_reservedSMEM_allocation_phase)
__nv_reservedSMEM_allocation_phase:
	.zero		1
.L_0:
	.zero		7
	.weak		__nv_reservedSMEM_devtool_atexit_pc
	.type		__nv_reservedSMEM_devtool_atexit_pc,@object
	.size		__nv_reservedSMEM_devtool_atexit_pc,(__nv_reservedSMEM_allocation_mask - __nv_reservedSMEM_devtool_atexit_pc)
__nv_reservedSMEM_devtool_atexit_pc:
	.zero		8
	.weak		__nv_reservedSMEM_allocation_mask
	.type		__nv_reservedSMEM_allocation_mask,@object
	.size		__nv_reservedSMEM_allocation_mask,(.L_2 - __nv_reservedSMEM_allocation_mask)
__nv_reservedSMEM_allocation_mask:
	.zero		4
.L_2:


//--------------------- .nv.global                --------------------------
	.section	.nv.global,"aw",@nobits
.nv.global:
	.type		_ZN47_INTERNAL_5ac35479_9_kernel_cu_5d82cb21_28937464cute1_E,@object
	.size		_ZN47_INTERNAL_5ac35479_9_kernel_cu_5d82cb21_28937464cute1_E,(_ZN47_INTERNAL_5ac35479_9_kernel_cu_5d82cb21_28937464cuda3std3__45__cpo6cbeginE - _ZN47_INTERNAL_5ac35479_9_kernel_cu_5d82cb21_28937464cute1_E)
_ZN47_INTERNAL_5ac35479_9_kernel_cu_5d82cb21_28937464cute1_E:
	.zero		1
	.type		_ZN47_INTERNAL_5ac35479_9_kernel_cu_5d82cb21_28937464cuda3std3__45__cpo6cbeginE,@object
	.size		_ZN47_INTERNAL_5ac35479_9_kernel_cu_5d82cb21_28937464cuda3std3__45__cpo6cbeginE,(_ZN47_INTERNAL_5ac35479_9_kernel_cu_5d82cb21_28937464cuda3std3__48in_placeE - _ZN47_INTERNAL_5ac35479_9_kernel_cu_5d82cb21_28937464cuda3std3__45__cpo6cbeginE)
_ZN47_INTERNAL_5ac35479_9_kernel_cu_5d82cb21_28937464cuda3std3__45__cpo6cbeginE:
	.zero		1
	.type		_ZN47_INTERNAL_5ac35479_9_kernel_cu_5d82cb21_28937464cuda3std3__48in_placeE,@object
	.size		_ZN47_INTERNAL_5ac35479_9_kernel_cu_5d82cb21_28937464cuda3std3__48in_placeE,(_ZN47_INTERNAL_5ac35479_9_kernel_cu_5d82cb21_28937464cuda3std6ranges3__45__cpo9iter_moveE - _ZN47_INTERNAL_5ac35479_9_kernel_cu_5d82cb21_28937464cuda3std3__48in_placeE)
_ZN47_INTERNAL_5ac35479_9_kernel_cu_5d82cb21_28937464cuda3std3__48in_placeE:
	.zero		1
	.type		_ZN47_INTERNAL_5ac35479_9_kernel_cu_5d82cb21_28937464cuda3std6ranges3__45__cpo9iter_moveE,@object
	.size		_ZN47_INTERNAL_5ac35479_9_kernel_cu_5d82cb21_28937464cuda3std6ranges3__45__cpo9iter_moveE,(_ZN47_INTERNAL_5ac35479_9_kernel_cu_5d82cb21_28937464cuda3std3__45__cpo5beginE - _ZN47_INTERNAL_5ac35479_9_kernel_cu_5d82cb21_28937464cuda3std6ranges3__45__cpo9iter_moveE)
_ZN47_INTERNAL_5ac35479_9_kernel_cu_5d82cb21_28937464cuda3std6ranges3__45__cpo9iter_moveE:
	.zero		1
	.type		_ZN47_INTERNAL_5ac35479_9_kernel_cu_5d82cb21_28937464cuda3std3__45__cpo5beginE,@object
	.size		_ZN47_INTERNAL_5ac35479_9_kernel_cu_5d82cb21_28937464cuda3std3__45__cpo5beginE,(_ZN47_INTERNAL_5ac35479_9_kernel_cu_5d82cb21_28937464cuda3std3__449_GLOBAL__N__5ac35479_9_kernel_cu_5d82cb21_28937466ignoreE - _ZN47_INTERNAL_5ac35479_9_kernel_cu_5d82cb21_28937464cuda3std3__45__cpo5beginE)
_ZN47_INTERNAL_5ac35479_9_kernel_cu_5d82cb21_28937464cuda3std3__45__cpo5beginE:
	.zero		1
	.type		_ZN47_INTERNAL_5ac35479_9_kernel_cu_5d82cb21_28937464cuda3std3__449_GLOBAL__N__5ac35479_9_kernel_cu_5d82cb21_28937466ignoreE,@object
	.size		_ZN47_INTERNAL_5ac35479_9_kernel_cu_5d82cb21_28937464cuda3std3__449_GLOBAL__N__5ac35479_9_kernel_cu_5d82cb21_28937466ignoreE,(_ZN47_INTERNAL_5ac35479_9_kernel_cu_5d82cb21_28937464cute7productE - _ZN47_INTERNAL_5ac35479_9_kernel_cu_5d82cb21_28937464cuda3std3__449_GLOBAL__N__5ac35479_9_kernel_cu_5d82cb21_28937466ignoreE)
_ZN47_INTERNAL_5ac35479_9_kernel_cu_5d82cb21_28937464cuda3std3__449_GLOBAL__N__5ac35479_9_kernel_cu_5d82cb21_28937466ignoreE:
	.zero		1
	.type		_ZN47_INTERNAL_5ac35479_9_kernel_cu_5d82cb21_28937464cute7productE,@object
	.size		_ZN47_INTERNAL_5ac35479_9_kernel_cu_5d82cb21_28937464cute7productE,(_ZN47_INTERNAL_5ac35479_9_kernel_cu_5d82cb21_28937464cuda3std3__45__cpo3endE - _ZN47_INTERNAL_5ac35479_9_kernel_cu_5d82cb21_28937464cute7productE)
_ZN47_INTERNAL_5ac35479_9_kernel_cu_5d82cb21_28937464cute7productE:
	.zero		1
	.type		_ZN47_INTERNAL_5ac35479_9_kernel_cu_5d82cb21_28937464cuda3std3__45__cpo3endE,@object
	.size		_ZN47_INTERNAL_5ac35479_9_kernel_cu_5d82cb21_28937464cuda3std3__45__cpo3endE,(_ZN47_INTERNAL_5ac35479_9_kernel_cu_5d82cb21_28937464cuda3std3__419piecewise_constructE - _ZN47_INTERNAL_5ac35479_9_kernel_cu_5d82cb21_28937464cuda3std3__45__cpo3endE)
_ZN47_INTERNAL_5ac35479_9_kernel_cu_5d82cb21_28937464cuda3std3__45__cpo3endE:
	.zero		1
	.type		_ZN47_INTERNAL_5ac35479_9_kernel_cu_5d82cb21_28937464cuda3std3__419piecewise_constructE,@object
	.size		_ZN47_INTERNAL_5ac35479_9_kernel_cu_5d82cb21_28937464cuda3std3__419piecewise_constructE,(_ZN47_INTERNAL_5ac35479_9_kernel_cu_5d82cb21_28937464cuda3std3__45__cpo4cendE - _ZN47_INTERNAL_5ac35479_9_kernel_cu_5d82cb21_28937464cuda3std3__419piecewise_constructE)
_ZN47_INTERNAL_5ac35479_9_kernel_cu_5d82cb21_28937464cuda3std3__419piecewise_constructE:
	.zero		1
	.type		_ZN47_INTERNAL_5ac35479_9_kernel_cu_5d82cb21_28937464cuda3std3__45__cpo4cendE,@object
	.size		_ZN47_INTERNAL_5ac35479_9_kernel_cu_5d82cb21_28937464cuda3std3__45__cpo4cendE,(_ZN47_INTERNAL_5ac35479_9_kernel_cu_5d82cb21_28937464cuda3std6ranges3__45__cpo4swapE - _ZN47_INTERNAL_5ac35479_9_kernel_cu_5d82cb21_28937464cuda3std3__45__cpo4cendE)
_ZN47_INTERNAL_5ac35479_9_kernel_cu_5d82cb21_28937464cuda3std3__45__cpo4cendE:
	.zero		1
	.type		_ZN47_INTERNAL_5ac35479_9_kernel_cu_5d82cb21_28937464cuda3std6ranges3__45__cpo4swapE,@object
	.size		_ZN47_INTERNAL_5ac35479_9_kernel_cu_5d82cb21_28937464cuda3std6ranges3__45__cpo4swapE,(.L_10 - _ZN47_INTERNAL_5ac35479_9_kernel_cu_5d82cb21_28937464cuda3std6ranges3__45__cpo4swapE)
_ZN47_INTERNAL_5ac35479_9_kernel_cu_5d82cb21_28937464cuda3std6ranges3__45__cpo4swapE:
	.zero		1
.L_10:


//--------------------- .nv.constant0._ZN9deep_gemm24sm100_fp8_gemm_1d1d_implILN4cute4UMMA5MajorE0ELS3_0ELj0ELj7168ELj2048ELj128ELj224ELj128ELj64ELj128ELj128ELj64ELj4ELj128ELj128ELj1ELb0ELj141ELNS_8GemmTypeE1ELb0EN7cutlass10bfloat16_tENS_16EpilogueIdentityEEEvPijjj14CUtensorMap_stS9_S9_S9_S9_ --------------------------
	.section	.nv.constant0._ZN9deep_gemm24sm100_fp8_gemm_1d1d_implILN4cute4UMMA5MajorE0ELS3_0ELj0ELj7168ELj2048ELj128ELj224ELj128ELj64ELj128ELj128ELj64ELj4ELj128ELj128ELj1ELb0ELj141ELNS_8GemmTypeE1ELb0EN7cutlass10bfloat16_tENS_16EpilogueIdentityEEEvPijjj14CUtensorMap_stS9_S9_S9_S9_,"a",@progbits
	.sectionflags	@""
	.align	4
.nv.constant0._ZN9deep_gemm24sm100_fp8_gemm_1d1d_implILN4cute4UMMA5MajorE0ELS3_0ELj0ELj7168ELj2048ELj128ELj224ELj128ELj64ELj128ELj128ELj64ELj4ELj128ELj128ELj1ELb0ELj141ELNS_8GemmTypeE1ELb0EN7cutlass10bfloat16_tENS_16EpilogueIdentityEEEvPijjj14CUtensorMap_stS9_S9_S9_S9_:
	.zero		1600


//--------------------- SYMBOLS --------------------------

	.type		.nv.reservedSmem.offset0,@object
	.size		.nv.reservedSmem.offset0,0x4
	.type		.nv.reservedSmem.cap,@object
	.size		.nv.reservedSmem.cap,0x4
